	.target	sm_90a

	.elftype	@"ET_EXEC"


//--------------------- .note.nv.tkinfo           --------------------------
	.section	.note.nv.tkinfo,"",@"SHT_NOTE"
	.sectionflags	@"SHF_NOTE_NV_TKINFO"
	.tkinfo
        /*0018*/ 	.word	0x00000002
        /*0030*/ 	.string	""
        /*0030*/ 	.string	"ptxas"
        /*0030*/ 	.string	"Cuda compilation tools, release 13.0, V13.0.88"
        /*0030*/ 	.string	"Build cuda_13.0.r13.0/compiler.36424714_0"
        /*0030*/ 	.string	"-arch sm_90a -m 64 "



//--------------------- .note.nv.cuinfo           --------------------------
	.section	.note.nv.cuinfo,"",@"SHT_NOTE"
	.sectionflags	@"SHF_NOTE_NV_CUINFO"
        /*0018*/ 	.short	0x0002
        /*001a*/ 	.short	0x005a
        /*001c*/ 	.short	0x0082
	.zero		2


//--------------------- .nv.info                  --------------------------
	.section	.nv.info,"",@"SHT_CUDA_INFO"
	.align	4


	//----- nvinfo : EIATTR_REGCOUNT
	.align		4
        /*0000*/ 	.byte	0x04, 0x2f
        /*0002*/ 	.short	(.L_12 - .L_11)
	.align		4
.L_11:
        /*0004*/ 	.word	index@(_ZN7cutlass13device_kernelINS_4gemm6kernel13GemmUniversalIN4cute5tupleIJiiiiEEENS1_10collective13CollectiveMmaINS1_37MainloopSm90TmaGmmaWarpSpecializedFP8ILi2ENS5_IJNS4_1CILi1EEESB_SB_EEENS1_32KernelTmaWarpSpecializedPingpongEEENS5_IJNSA_ILi64EEENSA_ILi256EEESF_EEENS_12float_e5m2_tENS5_IJlSB_lEEESI_SJ_NS4_8TiledMMAINS4_8MMA_AtomIJNS4_4SM904GMMA31MMA_64x256x32_F32E5M2E5M2_SS_TNILNSN_7ScaleInE1ELSP_1EEEEEENS4_6LayoutISC_NS5_IJNSA_ILi0EEEST_ST_EEEEENS5_IJNS4_10UnderscoreESW_SW_EEEEENS4_13SM90_TMA_LOADENS4_14ComposedLayoutINS4_7SwizzleILi2ELi4ELi3EEENS4_18smem_ptr_flag_bitsILi8EEENSS_INS5_IJNSA_ILi8EEESF_EEENS5_IJSF_SB_EEEEEEEvNS4_8identityESZ_S19_vS1A_EENS_8epilogue10collective6detail29Sm90TmaWarpSpecializedAdapterINS1D_15DefaultEpilogueISI_SJ_SJ_NS1C_6thread17LinearCombinationISI_Li1EffLNS1H_9ScaleType4KindE0ELNS_15FloatRoundStyleE2ESI_EENS1_15EpilogueDefaultEEEEEvvEEEEvNT_6ParamsE)
        /*0008*/ 	.word	0x000000a8


	//----- nvinfo : EIATTR_FRAME_SIZE
	.align		4
.L_12:
        /*000c*/ 	.byte	0x04, 0x11
        /*000e*/ 	.short	(.L_14 - .L_13)
	.align		4
.L_13:
        /*0010*/ 	.word	index@(_ZN7cutlass13device_kernelINS_4gemm6kernel13GemmUniversalIN4cute5tupleIJiiiiEEENS1_10collective13CollectiveMmaINS1_37MainloopSm90TmaGmmaWarpSpecializedFP8ILi2ENS5_IJNS4_1CILi1EEESB_SB_EEENS1_32KernelTmaWarpSpecializedPingpongEEENS5_IJNSA_ILi64EEENSA_ILi256EEESF_EEENS_12float_e5m2_tENS5_IJlSB_lEEESI_SJ_NS4_8TiledMMAINS4_8MMA_AtomIJNS4_4SM904GMMA31MMA_64x256x32_F32E5M2E5M2_SS_TNILNSN_7ScaleInE1ELSP_1EEEEEENS4_6LayoutISC_NS5_IJNSA_ILi0EEEST_ST_EEEEENS5_IJNS4_10UnderscoreESW_SW_EEEEENS4_13SM90_TMA_LOADENS4_14ComposedLayoutINS4_7SwizzleILi2ELi4ELi3EEENS4_18smem_ptr_flag_bitsILi8EEENSS_INS5_IJNSA_ILi8EEESF_EEENS5_IJSF_SB_EEEEEEEvNS4_8identityESZ_S19_vS1A_EENS_8epilogue10collective6detail29Sm90TmaWarpSpecializedAdapterINS1D_15DefaultEpilogueISI_SJ_SJ_NS1C_6thread17LinearCombinationISI_Li1EffLNS1H_9ScaleType4KindE0ELNS_15FloatRoundStyleE2ESI_EENS1_15EpilogueDefaultEEEEEvvEEEEvNT_6ParamsE)
        /*0014*/ 	.word	0x00000110


	//----- nvinfo : EIATTR_MIN_STACK_SIZE
	.align		4
.L_14:
        /*0018*/ 	.byte	0x04, 0x12
        /*001a*/ 	.short	(.L_16 - .L_15)
	.align		4
.L_15:
        /*001c*/ 	.word	index@(_ZN7cutlass13device_kernelINS_4gemm6kernel13GemmUniversalIN4cute5tupleIJiiiiEEENS1_10collective13CollectiveMmaINS1_37MainloopSm90TmaGmmaWarpSpecializedFP8ILi2ENS5_IJNS4_1CILi1EEESB_SB_EEENS1_32KernelTmaWarpSpecializedPingpongEEENS5_IJNSA_ILi64EEENSA_ILi256EEESF_EEENS_12float_e5m2_tENS5_IJlSB_lEEESI_SJ_NS4_8TiledMMAINS4_8MMA_AtomIJNS4_4SM904GMMA31MMA_64x256x32_F32E5M2E5M2_SS_TNILNSN_7ScaleInE1ELSP_1EEEEEENS4_6LayoutISC_NS5_IJNSA_ILi0EEEST_ST_EEEEENS5_IJNS4_10UnderscoreESW_SW_EEEEENS4_13SM90_TMA_LOADENS4_14ComposedLayoutINS4_7SwizzleILi2ELi4ELi3EEENS4_18smem_ptr_flag_bitsILi8EEENSS_INS5_IJNSA_ILi8EEESF_EEENS5_IJSF_SB_EEEEEEEvNS4_8identityESZ_S19_vS1A_EENS_8epilogue10collective6detail29Sm90TmaWarpSpecializedAdapterINS1D_15DefaultEpilogueISI_SJ_SJ_NS1C_6thread17LinearCombinationISI_Li1EffLNS1H_9ScaleType4KindE0ELNS_15FloatRoundStyleE2ESI_EENS1_15EpilogueDefaultEEEEEvvEEEEvNT_6ParamsE)
        /*0020*/ 	.word	0x00000110
.L_16:


//--------------------- .nv.compat                --------------------------
	.section	.nv.compat,"",@"SHT_CUDA_COMPAT_INFO"
	.align	4
        /*0000*/ 	.byte	0x02, 0x09, 0x01, 0x00, 0x02, 0x02, 0x04, 0x00, 0x02, 0x05, 0x05, 0x00, 0x03, 0x07, 0x01, 0x01
        /*0010*/ 	.byte	0x02, 0x03, 0x01, 0x00, 0x02, 0x06, 0x01, 0x00, 0x04, 0x0b, 0x08, 0x00, 0x00, 0x00, 0x00, 0x00
        /*0020*/ 	.byte	0x00, 0x00, 0x00, 0x00


//--------------------- .nv.info._ZN7cutlass13device_kernelINS_4gemm6kernel13GemmUniversalIN4cute5tupleIJiiiiEEENS1_10collective13CollectiveMmaINS1_37MainloopSm90TmaGmmaWarpSpecializedFP8ILi2ENS5_IJNS4_1CILi1EEESB_SB_EEENS1_32KernelTmaWarpSpecializedPingpongEEENS5_IJNSA_ILi64EEENSA_ILi256EEESF_EEENS_12float_e5m2_tENS5_IJlSB_lEEESI_SJ_NS4_8TiledMMAINS4_8MMA_AtomIJNS4_4SM904GMMA31MMA_64x256x32_F32E5M2E5M2_SS_TNILNSN_7ScaleInE1ELSP_1EEEEEENS4_6LayoutISC_NS5_IJNSA_ILi0EEEST_ST_EEEEENS5_IJNS4_10UnderscoreESW_SW_EEEEENS4_13SM90_TMA_LOADENS4_14ComposedLayoutINS4_7SwizzleILi2ELi4ELi3EEENS4_18smem_ptr_flag_bitsILi8EEENSS_INS5_IJNSA_ILi8EEESF_EEENS5_IJSF_SB_EEEEEEEvNS4_8identityESZ_S19_vS1A_EENS_8epilogue10collective6detail29Sm90TmaWarpSpecializedAdapterINS1D_15DefaultEpilogueISI_SJ_SJ_NS1C_6thread17LinearCombinationISI_Li1EffLNS1H_9ScaleType4KindE0ELNS_15FloatRoundStyleE2ESI_EENS1_15EpilogueDefaultEEEEEvvEEEEvNT_6ParamsE --------------------------
	.section	.nv.info._ZN7cutlass13device_kernelINS_4gemm6kernel13GemmUniversalIN4cute5tupleIJiiiiEEENS1_10collective13CollectiveMmaINS1_37MainloopSm90TmaGmmaWarpSpecializedFP8ILi2ENS5_IJNS4_1CILi1EEESB_SB_EEENS1_32KernelTmaWarpSpecializedPingpongEEENS5_IJNSA_ILi64EEENSA_ILi256EEESF_EEENS_12float_e5m2_tENS5_IJlSB_lEEESI_SJ_NS4_8TiledMMAINS4_8MMA_AtomIJNS4_4SM904GMMA31MMA_64x256x32_F32E5M2E5M2_SS_TNILNSN_7ScaleInE1ELSP_1EEEEEENS4_6LayoutISC_NS5_IJNSA_ILi0EEEST_ST_EEEEENS5_IJNS4_10UnderscoreESW_SW_EEEEENS4_13SM90_TMA_LOADENS4_14ComposedLayoutINS4_7SwizzleILi2ELi4ELi3EEENS4_18smem_ptr_flag_bitsILi8EEENSS_INS5_IJNSA_ILi8EEESF_EEENS5_IJSF_SB_EEEEEEEvNS4_8identityESZ_S19_vS1A_EENS_8epilogue10collective6detail29Sm90TmaWarpSpecializedAdapterINS1D_15DefaultEpilogueISI_SJ_SJ_NS1C_6thread17LinearCombinationISI_Li1EffLNS1H_9ScaleType4KindE0ELNS_15FloatRoundStyleE2ESI_EENS1_15EpilogueDefaultEEEEEvvEEEEvNT_6ParamsE,"",@"SHT_CUDA_INFO"
	.sectionflags	@""
	.align	4


	//----- nvinfo : EIATTR_CUDA_API_VERSION
	.align		4
        /*0000*/ 	.byte	0x04, 0x37
        /*0002*/ 	.short	(.L_18 - .L_17)
.L_17:
        /*0004*/ 	.word	0x00000082


	//----- nvinfo : EIATTR_KPARAM_INFO
	.align		4
.L_18:
        /*0008*/ 	.byte	0x04, 0x17
        /*000a*/ 	.short	(.L_20 - .L_19)
.L_19:
        /*000c*/ 	.word	0x00000000
        /*0010*/ 	.short	0x0000
        /*0012*/ 	.short	0x0070
        /*0014*/ 	.byte	0x00, 0xf0, 0x01, 0x10


	//----- nvinfo : EIATTR_SPARSE_MMA_MASK
	.align		4
.L_20:
        /*0018*/ 	.byte	0x03, 0x50
        /*001a*/ 	.short	0x0000


	//----- nvinfo : EIATTR_MAXREG_COUNT
	.align		4
        /*001c*/ 	.byte	0x03, 0x1b
        /*001e*/ 	.short	0x00a8


	//----- nvinfo : EIATTR_NUM_BARRIERS
	.align		4
        /*0020*/ 	.byte	0x02, 0x4c
        /*0022*/ 	.byte	0x01
	.zero		1


	//----- nvinfo : EIATTR_ANNOTATIONS
	.align		4
        /*0024*/ 	.byte	0x04, 0x55
        /*0026*/ 	.short	(.L_22 - .L_21)


	//   ....[0]....
.L_21:
        /*0028*/ 	.word	0x00000001
        /*002c*/ 	.byte	0x60, 0x09, 0x00, 0x00, 0x01, 0x00, 0x00, 0x00, 0x70, 0x0b, 0x00, 0x00, 0x01, 0x00, 0x00, 0x00
        /* <DEDUP_REMOVED lines=204> */
        /*0cfc*/ 	.byte	0x20, 0xff, 0x00, 0x00


	//----- nvinfo : EIATTR_MERCURY_ISA_VERSION
	.align		4
.L_22:
        /*0d00*/ 	.byte	0x03, 0x5f
        /*0d02*/ 	.short	0x0101


	//----- nvinfo : EIATTR_INT_WARP_WIDE_INSTR_OFFSETS
	.align		4
        /*0d04*/ 	.byte	0x04, 0x31
        /*0d06*/ 	.short	(.L_24 - .L_23)


	//   ....[0]....
.L_23:
        /*0d08*/ 	.word	0x00000470


	//   ....[1]....
        /*0d0c*/ 	.word	0x00000480


	//   ....[2]....
        /*0d10*/ 	.word	0x000004f0


	//   ....[3]....
        /*0d14*/ 	.word	0x00000500


	//   ....[4]....
        /*0d18*/ 	.word	0x00000510


	//   ....[5]....
        /*0d1c*/ 	.word	0x00000530


	//   ....[6]....
        /*0d20*/ 	.word	0x00000590


	//   ....[7]....
        /*0d24*/ 	.word	0x000005b0


	//----- nvinfo : EIATTR_COOP_GROUP_MASK_REGIDS
	.align		4
.L_24:
        /*0d28*/ 	.byte	0x04, 0x29
        /*0d2a*/ 	.short	(.L_26 - .L_25)


	//   ....[0]....
.L_25:
        /*0d2c*/ 	.word	0xffffffff


	//   ....[1]....
        /*0d30*/ 	.word	0xffffffff


	//   ....[2]....
        /*0d34*/ 	.word	0xffffffff


	//   ....[3]....
        /*0d38*/ 	.word	0xffffffff


	//   ....[4]....
        /*0d3c*/ 	.word	0xffffffff


	//   ....[5]....
        /*0d40*/ 	.word	0xffffffff


	//----- nvinfo : EIATTR_COOP_GROUP_INSTR_OFFSETS
	.align		4
.L_26:
        /*0d44*/ 	.byte	0x04, 0x28
        /*0d46*/ 	.short	(.L_28 - .L_27)


	//   ....[0]....
.L_27:
        /*0d48*/ 	.word	0x00000060


	//   ....[1]....
        /*0d4c*/ 	.word	0x00000090


	//   ....[2]....
        /*0d50*/ 	.word	0x00000190


	//   ....[3]....
        /*0d54*/ 	.word	0x00000360


	//   ....[4]....
        /*0d58*/ 	.word	0x000003a0


	//   ....[5]....
        /*0d5c*/ 	.word	0x000003e0


	//----- nvinfo : EIATTR_REG_RECONFIG
	.align		4
.L_28:
        /*0d60*/ 	.byte	0x01, 0x54
	.zero		2


	//----- nvinfo : EIATTR_MBARRIER_INSTR_OFFSETS
	.align		4
        /*0d64*/ 	.byte	0x04, 0x39
        /*0d66*/ 	.short	(.L_30 - .L_29)


	//   ....[0]....
.L_29:
        /*0d68*/ 	.word	0x00000310
        /*0d6c*/ 	.word	0x000000ff
        /*0d70*/ 	.word	0x00000000
        /*0d74*/ 	.short	0x0100
        /*0d76*/ 	.byte	0x09
	.zero		1


	//   ....[1]....
        /*0d78*/ 	.word	0x00000320
        /*0d7c*/ 	.word	0x000000ff
        /*0d80*/ 	.word	0x00000010
        /*0d84*/ 	.short	0x0100
        /*0d86*/ 	.byte	0x09
	.zero		1


	//   ....[2]....
        /*0d88*/ 	.word	0x00000330
        /*0d8c*/ 	.word	0x000000ff
        /*0d90*/ 	.word	0x00000008
        /*0d94*/ 	.short	0x0100
        /*0d96*/ 	.byte	0x09
	.zero		1


	//   ....[3]....
        /*0d98*/ 	.word	0x00000340
        /*0d9c*/ 	.word	0x000000ff
        /*0da0*/ 	.word	0x00000018
        /*0da4*/ 	.short	0x0100
        /*0da6*/ 	.byte	0x09
	.zero		1


	//   ....[4]....
        /*0da8*/ 	.word	0x000005d0
        /*0dac*/ 	.word	0x000000ff
        /*0db0*/ 	.word	0x00000050
        /*0db4*/ 	.short	0x0100
        /*0db6*/ 	.byte	0x09
	.zero		1


	//   ....[5]....
        /*0db8*/ 	.word	0x000005e0
        /*0dbc*/ 	.word	0x000000ff
        /*0dc0*/ 	.word	0x00000058
        /*0dc4*/ 	.short	0x0100
        /*0dc6*/ 	.byte	0x09
	.zero		1


	//   ....[6]....
        /*0dc8*/ 	.word	0x00000620
        /*0dcc*/ 	.word	0x000000ff
        /*0dd0*/ 	.word	0x00000030
        /*0dd4*/ 	.short	0x0100
        /*0dd6*/ 	.byte	0x0a
	.zero		1


	//   ....[7]....
        /*0dd8*/ 	.word	0x00000640
        /*0ddc*/ 	.word	0x000000ff
        /*0de0*/ 	.word	0x00000038
        /*0de4*/ 	.short	0x0100
        /*0de6*/ 	.byte	0x0a
	.zero		1


	//   ....[8]....
        /*0de8*/ 	.word	0x00000650
        /*0dec*/ 	.word	0x000000ff
        /*0df0*/ 	.word	0x00000040
        /*0df4*/ 	.short	0x0100
        /*0df6*/ 	.byte	0x0a
	.zero		1


	//   ....[9]....
        /*0df8*/ 	.word	0x00000660
        /*0dfc*/ 	.word	0x000000ff
        /*0e00*/ 	.word	0x00000048
        /*0e04*/ 	.short	0x0100
        /*0e06*/ 	.byte	0x0a
	.zero		1


	//   ....[10]....
        /*0e08*/ 	.word	0x000015d0
        /*0e0c*/ 	.word	0x000000ff
        /*0e10*/ 	.word	0xfffffff8
        /*0e14*/ 	.short	0x010a
        /*0e16*/ 	.byte	0x11
	.zero		1


	//   ....[11]....
        /*0e18*/ 	.word	0x00001fa0
        /*0e1c*/ 	.word	0x000000ff
        /*0e20*/ 	.word	0x00000000
        /*0e24*/ 	.short	0x010a
        /*0e26*/ 	.byte	0x04
	.zero		1


	//   ....[12]....
        /*0e28*/ 	.word	0x00001fe0
        /*0e2c*/ 	.word	0x000000ff
        /*0e30*/ 	.word	0x00000000
        /*0e34*/ 	.short	0x010a
        /*0e36*/ 	.byte	0x04
	.zero		1


	//   ....[13]....
        /*0e38*/ 	.word	0x000031c0
        /*0e3c*/ 	.word	0x000000ff
        /*0e40*/ 	.word	0x00000000
        /*0e44*/ 	.short	0x010a
        /*0e46*/ 	.byte	0x08
	.zero		1


	//   ....[14]....
        /*0e48*/ 	.word	0x00003200
        /*0e4c*/ 	.word	0x000000ff
        /*0e50*/ 	.word	0x00000000
        /*0e54*/ 	.short	0x010a
        /*0e56*/ 	.byte	0x08
	.zero		1


	//   ....[15]....
        /*0e58*/ 	.word	0x00004230
        /*0e5c*/ 	.word	0x000000ff
        /*0e60*/ 	.word	0x00000000
        /*0e64*/ 	.short	0x0101
        /*0e66*/ 	.byte	0x06
	.zero		1


	//   ....[16]....
        /*0e68*/ 	.word	0x000052f0
        /*0e6c*/ 	.word	0x000000e4
        /*0e70*/ 	.word	0x00000000
        /*0e74*/ 	.short	0x0101
        /*0e76*/ 	.byte	0x21
	.zero		1


	//   ....[17]....
        /*0e78*/ 	.word	0x000053e0
        /*0e7c*/ 	.word	0x000000ff
        /*0e80*/ 	.word	0x00000000
        /*0e84*/ 	.short	0x0101
        /*0e86*/ 	.byte	0x04
	.zero		1


	//   ....[18]....
        /*0e88*/ 	.word	0x00005490
        /*0e8c*/ 	.word	0x000000ff
        /*0e90*/ 	.word	0x00000008
        /*0e94*/ 	.short	0x010a
        /*0e96*/ 	.byte	0x11
	.zero		1


	//   ....[19]....
        /*0e98*/ 	.word	0x0000e700
        /*0e9c*/ 	.word	0x00000000
        /*0ea0*/ 	.word	0x00000000
        /*0ea4*/ 	.short	0x0101
        /*0ea6*/ 	.byte	0x21
	.zero		1


	//   ....[20]....
        /*0ea8*/ 	.word	0x0000f150
        /*0eac*/ 	.word	0x0000000b
        /*0eb0*/ 	.word	0x00000010
        /*0eb4*/ 	.short	0x010a
        /*0eb6*/ 	.byte	0x3f
	.zero		1


	//   ....[21]....
        /*0eb8*/ 	.word	0x0000f510
        /*0ebc*/ 	.word	0x00000003
        /*0ec0*/ 	.word	0x00000058
        /*0ec4*/ 	.short	0x0101
        /*0ec6*/ 	.byte	0x3f
	.zero		1


	//   ....[22]....
        /*0ec8*/ 	.word	0x0000fd30
        /*0ecc*/ 	.word	0x00000007
        /*0ed0*/ 	.word	0x00000000
        /*0ed4*/ 	.short	0x010a
        /*0ed6*/ 	.byte	0x3f
	.zero		1


	//   ....[23]....
        /*0ed8*/ 	.word	0x0000fdb0
        /*0edc*/ 	.word	0x00000003
        /*0ee0*/ 	.word	0x00000000
        /*0ee4*/ 	.short	0x010a
        /*0ee6*/ 	.byte	0x3f
	.zero		1


	//   ....[24]....
        /*0ee8*/ 	.word	0x0000fe20
        /*0eec*/ 	.word	0x00000003
        /*0ef0*/ 	.word	0xfffffff8
        /*0ef4*/ 	.short	0x010a
        /*0ef6*/ 	.byte	0x3f
	.zero		1


	//   ....[25]....
        /*0ef8*/ 	.word	0x0000fe80
        /*0efc*/ 	.word	0x00000003
        /*0f00*/ 	.word	0x00000000
        /*0f04*/ 	.short	0x010a
        /*0f06*/ 	.byte	0x3f
	.zero		1


	//   ....[26]....
        /*0f08*/ 	.word	0x0000fef0
        /*0f0c*/ 	.word	0x00000000
        /*0f10*/ 	.word	0x00000000
        /*0f14*/ 	.short	0x010a
        /*0f16*/ 	.byte	0x3f
	.zero		1


	//   ....[27]....
        /*0f18*/ 	.word	0x0000ff60
        /*0f1c*/ 	.word	0x00000019
        /*0f20*/ 	.word	0x00000008
        /*0f24*/ 	.short	0x010a
        /*0f26*/ 	.byte	0x3f
	.zero		1


	//   ....[28]....
        /*0f28*/ 	.word	0x00010030
        /*0f2c*/ 	.word	0x0000000b
        /*0f30*/ 	.word	0x00000010
        /*0f34*/ 	.short	0x010a
        /*0f36*/ 	.byte	0x3f
	.zero		1


	//   ....[29]....
        /*0f38*/ 	.word	0x00010110
        /*0f3c*/ 	.word	0x00000007
        /*0f40*/ 	.word	0x00000000
        /*0f44*/ 	.short	0x010a
        /*0f46*/ 	.byte	0x3f
	.zero		1


	//----- nvinfo : EIATTR_NUM_MBARRIERS
	.align		4
.L_30:
        /*0f48*/ 	.byte	0x03, 0x38
        /*0f4a*/ 	.short	0x000a


	//----- nvinfo : EIATTR_EXIT_INSTR_OFFSETS
	.align		4
        /*0f4c*/ 	.byte	0x04, 0x1c
        /*0f4e*/ 	.short	(.L_32 - .L_31)


	//   ....[0]....
.L_31:
        /*0f50*/ 	.word	0x000012b0


	//   ....[1]....
        /*0f54*/ 	.word	0x00001310


	//   ....[2]....
        /*0f58*/ 	.word	0x0000ee60


	//   ....[3]....
        /*0f5c*/ 	.word	0x0000ee90


	//   ....[4]....
        /*0f60*/ 	.word	0x0000fe00


	//----- nvinfo : EIATTR_MAX_THREADS
	.align		4
.L_32:
        /*0f64*/ 	.byte	0x04, 0x05
        /*0f66*/ 	.short	(.L_34 - .L_33)
.L_33:
        /*0f68*/ 	.word	0x00000180
        /*0f6c*/ 	.word	0x00000001
        /*0f70*/ 	.word	0x00000001


	//----- nvinfo : EIATTR_CRS_STACK_SIZE
	.align		4
.L_34:
        /*0f74*/ 	.byte	0x04, 0x1e
        /*0f76*/ 	.short	(.L_36 - .L_35)
.L_35:
        /*0f78*/ 	.word	0x00000000


	//----- nvinfo : EIATTR_CBANK_PARAM_SIZE
	.align		4
.L_36:
        /*0f7c*/ 	.byte	0x03, 0x19
        /*0f7e*/ 	.short	0x0470


	//----- nvinfo : EIATTR_PARAM_CBANK
	.align		4
        /*0f80*/ 	.byte	0x04, 0x0a
        /*0f82*/ 	.short	(.L_38 - .L_37)
	.align		4
.L_37:
        /*0f84*/ 	.word	index@(.nv.constant0._ZN7cutlass13device_kernelINS_4gemm6kernel13GemmUniversalIN4cute5tupleIJiiiiEEENS1_10collective13CollectiveMmaINS1_37MainloopSm90TmaGmmaWarpSpecializedFP8ILi2ENS5_IJNS4_1CILi1EEESB_SB_EEENS1_32KernelTmaWarpSpecializedPingpongEEENS5_IJNSA_ILi64EEENSA_ILi256EEESF_EEENS_12float_e5m2_tENS5_IJlSB_lEEESI_SJ_NS4_8TiledMMAINS4_8MMA_AtomIJNS4_4SM904GMMA31MMA_64x256x32_F32E5M2E5M2_SS_TNILNSN_7ScaleInE1ELSP_1EEEEEENS4_6LayoutISC_NS5_IJNSA_ILi0EEEST_ST_EEEEENS5_IJNS4_10UnderscoreESW_SW_EEEEENS4_13SM90_TMA_LOADENS4_14ComposedLayoutINS4_7SwizzleILi2ELi4ELi3EEENS4_18smem_ptr_flag_bitsILi8EEENSS_INS5_IJNSA_ILi8EEESF_EEENS5_IJSF_SB_EEEEEEEvNS4_8identityESZ_S19_vS1A_EENS_8epilogue10collective6detail29Sm90TmaWarpSpecializedAdapterINS1D_15DefaultEpilogueISI_SJ_SJ_NS1C_6thread17LinearCombinationISI_Li1EffLNS1H_9ScaleType4KindE0ELNS_15FloatRoundStyleE2ESI_EENS1_15EpilogueDefaultEEEEEvvEEEEvNT_6ParamsE)
        /*0f88*/ 	.short	0x0210
        /*0f8a*/ 	.short	0x0470


	//----- nvinfo : EIATTR_SW_WAR
	.align		4
.L_38:
        /*0f8c*/ 	.byte	0x04, 0x36
        /*0f8e*/ 	.short	(.L_40 - .L_39)
.L_39:
        /*0f90*/ 	.word	0x00000008
.L_40:


//--------------------- .nv.callgraph             --------------------------
	.section	.nv.callgraph,"",@"SHT_CUDA_CALLGRAPH"
	.align	4
	.sectionentsize	8
	.align		4
        /*0000*/ 	.word	0x00000000
	.align		4
        /*0004*/ 	.word	0xffffffff
	.align		4
        /*0008*/ 	.word	0x00000000
	.align		4
        /*000c*/ 	.word	0xfffffffe
	.align		4
        /*0010*/ 	.word	0x00000000
	.align		4
        /*0014*/ 	.word	0xfffffffd
	.align		4
        /*0018*/ 	.word	0x00000000
	.align		4
        /*001c*/ 	.word	0xfffffffc


//--------------------- .nv.constant4             --------------------------
	.section	.nv.constant4,"a",@progbits
	.align	8
	.align		8
.nv.constant4:
        /*0000*/ 	.dword	_ZN40_INTERNAL_d004dd30_4_k_cu_56a801b8_222914cuda3std3__45__cpo5beginE
	.align		8
        /*0008*/ 	.dword	_ZN40_INTERNAL_d004dd30_4_k_cu_56a801b8_222914cuda3std3__45__cpo3endE
	.align		8
        /*0010*/ 	.dword	_ZN40_INTERNAL_d004dd30_4_k_cu_56a801b8_222914cuda3std3__45__cpo6cbeginE
	.align		8
        /*0018*/ 	.dword	_ZN40_INTERNAL_d004dd30_4_k_cu_56a801b8_222914cuda3std3__45__cpo4cendE
	.align		8
        /*0020*/ 	.dword	_ZN40_INTERNAL_d004dd30_4_k_cu_56a801b8_222914cuda3std3__442_GLOBAL__N__d004dd30_4_k_cu_56a801b8_222916ignoreE
	.align		8
        /*0028*/ 	.dword	_ZN40_INTERNAL_d004dd30_4_k_cu_56a801b8_222914cuda3std3__419piecewise_constructE
	.align		8
        /*0030*/ 	.dword	_ZN40_INTERNAL_d004dd30_4_k_cu_56a801b8_222914cuda3std3__48in_placeE
	.align		8
        /*0038*/ 	.dword	_ZN40_INTERNAL_d004dd30_4_k_cu_56a801b8_222914cuda3std6ranges3__45__cpo4swapE
	.align		8
        /*0040*/ 	.dword	_ZN40_INTERNAL_d004dd30_4_k_cu_56a801b8_222914cuda3std6ranges3__45__cpo9iter_moveE
	.align		8
        /*0048*/ 	.dword	_ZN40_INTERNAL_d004dd30_4_k_cu_56a801b8_222914cute7productE
	.align		8
        /*0050*/ 	.dword	_ZN40_INTERNAL_d004dd30_4_k_cu_56a801b8_222914cute1_E


//--------------------- .text._ZN7cutlass13device_kernelINS_4gemm6kernel13GemmUniversalIN4cute5tupleIJiiiiEEENS1_10collective13CollectiveMmaINS1_37MainloopSm90TmaGmmaWarpSpecializedFP8ILi2ENS5_IJNS4_1CILi1EEESB_SB_EEENS1_32KernelTmaWarpSpecializedPingpongEEENS5_IJNSA_ILi64EEENSA_ILi256EEESF_EEENS_12float_e5m2_tENS5_IJlSB_lEEESI_SJ_NS4_8TiledMMAINS4_8MMA_AtomIJNS4_4SM904GMMA31MMA_64x256x32_F32E5M2E5M2_SS_TNILNSN_7ScaleInE1ELSP_1EEEEEENS4_6LayoutISC_NS5_IJNSA_ILi0EEEST_ST_EEEEENS5_IJNS4_10UnderscoreESW_SW_EEEEENS4_13SM90_TMA_LOADENS4_14ComposedLayoutINS4_7SwizzleILi2ELi4ELi3EEENS4_18smem_ptr_flag_bitsILi8EEENSS_INS5_IJNSA_ILi8EEESF_EEENS5_IJSF_SB_EEEEEEEvNS4_8identityESZ_S19_vS1A_EENS_8epilogue10collective6detail29Sm90TmaWarpSpecializedAdapterINS1D_15DefaultEpilogueISI_SJ_SJ_NS1C_6thread17LinearCombinationISI_Li1EffLNS1H_9ScaleType4KindE0ELNS_15FloatRoundStyleE2ESI_EENS1_15EpilogueDefaultEEEEEvvEEEEvNT_6ParamsE --------------------------
	.section	.text._ZN7cutlass13device_kernelINS_4gemm6kernel13GemmUniversalIN4cute5tupleIJiiiiEEENS1_10collective13CollectiveMmaINS1_37MainloopSm90TmaGmmaWarpSpecializedFP8ILi2ENS5_IJNS4_1CILi1EEESB_SB_EEENS1_32KernelTmaWarpSpecializedPingpongEEENS5_IJNSA_ILi64EEENSA_ILi256EEESF_EEENS_12float_e5m2_tENS5_IJlSB_lEEESI_SJ_NS4_8TiledMMAINS4_8MMA_AtomIJNS4_4SM904GMMA31MMA_64x256x32_F32E5M2E5M2_SS_TNILNSN_7ScaleInE1ELSP_1EEEEEENS4_6LayoutISC_NS5_IJNSA_ILi0EEEST_ST_EEEEENS5_IJNS4_10UnderscoreESW_SW_EEEEENS4_13SM90_TMA_LOADENS4_14ComposedLayoutINS4_7SwizzleILi2ELi4ELi3EEENS4_18smem_ptr_flag_bitsILi8EEENSS_INS5_IJNSA_ILi8EEESF_EEENS5_IJSF_SB_EEEEEEEvNS4_8identityESZ_S19_vS1A_EENS_8epilogue10collective6detail29Sm90TmaWarpSpecializedAdapterINS1D_15DefaultEpilogueISI_SJ_SJ_NS1C_6thread17LinearCombinationISI_Li1EffLNS1H_9ScaleType4KindE0ELNS_15FloatRoundStyleE2ESI_EENS1_15EpilogueDefaultEEEEEvvEEEEvNT_6ParamsE,"ax",@progbits
	.align	128
.text._ZN7cutlass13device_kernelINS_4gemm6kernel13GemmUniversalIN4cute5tupleIJiiiiEEENS1_10collective13CollectiveMmaINS1_37MainloopSm90TmaGmmaWarpSpecializedFP8ILi2ENS5_IJNS4_1CILi1EEESB_SB_EEENS1_32KernelTmaWarpSpecializedPingpongEEENS5_IJNSA_ILi64EEENSA_ILi256EEESF_EEENS_12float_e5m2_tENS5_IJlSB_lEEESI_SJ_NS4_8TiledMMAINS4_8MMA_AtomIJNS4_4SM904GMMA31MMA_64x256x32_F32E5M2E5M2_SS_TNILNSN_7ScaleInE1ELSP_1EEEEEENS4_6LayoutISC_NS5_IJNSA_ILi0EEEST_ST_EEEEENS5_IJNS4_10UnderscoreESW_SW_EEEEENS4_13SM90_TMA_LOADENS4_14ComposedLayoutINS4_7SwizzleILi2ELi4ELi3EEENS4_18smem_ptr_flag_bitsILi8EEENSS_INS5_IJNSA_ILi8EEESF_EEENS5_IJSF_SB_EEEEEEEvNS4_8identityESZ_S19_vS1A_EENS_8epilogue10collective6detail29Sm90TmaWarpSpecializedAdapterINS1D_15DefaultEpilogueISI_SJ_SJ_NS1C_6thread17LinearCombinationISI_Li1EffLNS1H_9ScaleType4KindE0ELNS_15FloatRoundStyleE2ESI_EENS1_15EpilogueDefaultEEEEEvvEEEEvNT_6ParamsE:
        .type           _ZN7cutlass13device_kernelINS_4gemm6kernel13GemmUniversalIN4cute5tupleIJiiiiEEENS1_10collective13CollectiveMmaINS1_37MainloopSm90TmaGmmaWarpSpecializedFP8ILi2ENS5_IJNS4_1CILi1EEESB_SB_EEENS1_32KernelTmaWarpSpecializedPingpongEEENS5_IJNSA_ILi64EEENSA_ILi256EEESF_EEENS_12float_e5m2_tENS5_IJlSB_lEEESI_SJ_NS4_8TiledMMAINS4_8MMA_AtomIJNS4_4SM904GMMA31MMA_64x256x32_F32E5M2E5M2_SS_TNILNSN_7ScaleInE1ELSP_1EEEEEENS4_6LayoutISC_NS5_IJNSA_ILi0EEEST_ST_EEEEENS5_IJNS4_10UnderscoreESW_SW_EEEEENS4_13SM90_TMA_LOADENS4_14ComposedLayoutINS4_7SwizzleILi2ELi4ELi3EEENS4_18smem_ptr_flag_bitsILi8EEENSS_INS5_IJNSA_ILi8EEESF_EEENS5_IJSF_SB_EEEEEEEvNS4_8identityESZ_S19_vS1A_EENS_8epilogue10collective6detail29Sm90TmaWarpSpecializedAdapterINS1D_15DefaultEpilogueISI_SJ_SJ_NS1C_6thread17LinearCombinationISI_Li1EffLNS1H_9ScaleType4KindE0ELNS_15FloatRoundStyleE2ESI_EENS1_15EpilogueDefaultEEEEEvvEEEEvNT_6ParamsE,@function
        .size           _ZN7cutlass13device_kernelINS_4gemm6kernel13GemmUniversalIN4cute5tupleIJiiiiEEENS1_10collective13CollectiveMmaINS1_37MainloopSm90TmaGmmaWarpSpecializedFP8ILi2ENS5_IJNS4_1CILi1EEESB_SB_EEENS1_32KernelTmaWarpSpecializedPingpongEEENS5_IJNSA_ILi64EEENSA_ILi256EEESF_EEENS_12float_e5m2_tENS5_IJlSB_lEEESI_SJ_NS4_8TiledMMAINS4_8MMA_AtomIJNS4_4SM904GMMA31MMA_64x256x32_F32E5M2E5M2_SS_TNILNSN_7ScaleInE1ELSP_1EEEEEENS4_6LayoutISC_NS5_IJNSA_ILi0EEEST_ST_EEEEENS5_IJNS4_10UnderscoreESW_SW_EEEEENS4_13SM90_TMA_LOADENS4_14ComposedLayoutINS4_7SwizzleILi2ELi4ELi3EEENS4_18smem_ptr_flag_bitsILi8EEENSS_INS5_IJNSA_ILi8EEESF_EEENS5_IJSF_SB_EEEEEEEvNS4_8identityESZ_S19_vS1A_EENS_8epilogue10collective6detail29Sm90TmaWarpSpecializedAdapterINS1D_15DefaultEpilogueISI_SJ_SJ_NS1C_6thread17LinearCombinationISI_Li1EffLNS1H_9ScaleType4KindE0ELNS_15FloatRoundStyleE2ESI_EENS1_15EpilogueDefaultEEEEEvvEEEEvNT_6ParamsE,(.L_x_327 - _ZN7cutlass13device_kernelINS_4gemm6kernel13GemmUniversalIN4cute5tupleIJiiiiEEENS1_10collective13CollectiveMmaINS1_37MainloopSm90TmaGmmaWarpSpecializedFP8ILi2ENS5_IJNS4_1CILi1EEESB_SB_EEENS1_32KernelTmaWarpSpecializedPingpongEEENS5_IJNSA_ILi64EEENSA_ILi256EEESF_EEENS_12float_e5m2_tENS5_IJlSB_lEEESI_SJ_NS4_8TiledMMAINS4_8MMA_AtomIJNS4_4SM904GMMA31MMA_64x256x32_F32E5M2E5M2_SS_TNILNSN_7ScaleInE1ELSP_1EEEEEENS4_6LayoutISC_NS5_IJNSA_ILi0EEEST_ST_EEEEENS5_IJNS4_10UnderscoreESW_SW_EEEEENS4_13SM90_TMA_LOADENS4_14ComposedLayoutINS4_7SwizzleILi2ELi4ELi3EEENS4_18smem_ptr_flag_bitsILi8EEENSS_INS5_IJNSA_ILi8EEESF_EEENS5_IJSF_SB_EEEEEEEvNS4_8identityESZ_S19_vS1A_EENS_8epilogue10collective6detail29Sm90TmaWarpSpecializedAdapterINS1D_15DefaultEpilogueISI_SJ_SJ_NS1C_6thread17LinearCombinationISI_Li1EffLNS1H_9ScaleType4KindE0ELNS_15FloatRoundStyleE2ESI_EENS1_15EpilogueDefaultEEEEEvvEEEEvNT_6ParamsE)
        .other          _ZN7cutlass13device_kernelINS_4gemm6kernel13GemmUniversalIN4cute5tupleIJiiiiEEENS1_10collective13CollectiveMmaINS1_37MainloopSm90TmaGmmaWarpSpecializedFP8ILi2ENS5_IJNS4_1CILi1EEESB_SB_EEENS1_32KernelTmaWarpSpecializedPingpongEEENS5_IJNSA_ILi64EEENSA_ILi256EEESF_EEENS_12float_e5m2_tENS5_IJlSB_lEEESI_SJ_NS4_8TiledMMAINS4_8MMA_AtomIJNS4_4SM904GMMA31MMA_64x256x32_F32E5M2E5M2_SS_TNILNSN_7ScaleInE1ELSP_1EEEEEENS4_6LayoutISC_NS5_IJNSA_ILi0EEEST_ST_EEEEENS5_IJNS4_10UnderscoreESW_SW_EEEEENS4_13SM90_TMA_LOADENS4_14ComposedLayoutINS4_7SwizzleILi2ELi4ELi3EEENS4_18smem_ptr_flag_bitsILi8EEENSS_INS5_IJNSA_ILi8EEESF_EEENS5_IJSF_SB_EEEEEEEvNS4_8identityESZ_S19_vS1A_EENS_8epilogue10collective6detail29Sm90TmaWarpSpecializedAdapterINS1D_15DefaultEpilogueISI_SJ_SJ_NS1C_6thread17LinearCombinationISI_Li1EffLNS1H_9ScaleType4KindE0ELNS_15FloatRoundStyleE2ESI_EENS1_15EpilogueDefaultEEEEEvvEEEEvNT_6ParamsE,@"STO_CUDA_ENTRY STV_DEFAULT"
_ZN7cutlass13device_kernelINS_4gemm6kernel13GemmUniversalIN4cute5tupleIJiiiiEEENS1_10collective13CollectiveMmaINS1_37MainloopSm90TmaGmmaWarpSpecializedFP8ILi2ENS5_IJNS4_1CILi1EEESB_SB_EEENS1_32KernelTmaWarpSpecializedPingpongEEENS5_IJNSA_ILi64EEENSA_ILi256EEESF_EEENS_12float_e5m2_tENS5_IJlSB_lEEESI_SJ_NS4_8TiledMMAINS4_8MMA_AtomIJNS4_4SM904GMMA31MMA_64x256x32_F32E5M2E5M2_SS_TNILNSN_7ScaleInE1ELSP_1EEEEEENS4_6LayoutISC_NS5_IJNSA_ILi0EEEST_ST_EEEEENS5_IJNS4_10UnderscoreESW_SW_EEEEENS4_13SM90_TMA_LOADENS4_14ComposedLayoutINS4_7SwizzleILi2ELi4ELi3EEENS4_18smem_ptr_flag_bitsILi8EEENSS_INS5_IJNSA_ILi8EEESF_EEENS5_IJSF_SB_EEEEEEEvNS4_8identityESZ_S19_vS1A_EENS_8epilogue10collective6detail29Sm90TmaWarpSpecializedAdapterINS1D_15DefaultEpilogueISI_SJ_SJ_NS1C_6thread17LinearCombinationISI_Li1EffLNS1H_9ScaleType4KindE0ELNS_15FloatRoundStyleE2ESI_EENS1_15EpilogueDefaultEEEEEvvEEEEvNT_6ParamsE:
[----:B------:R-:W0:Y:S02]  /*0000*/  LDC R1, c[0x0][0x28] ;  /* 0x00000a00ff017b82 */ /* 0x000e240000000800 */
[----:B0-----:R-:W-:Y:S01]  /*0010*/  VIADD R1, R1, 0xfffffef0 ;  /* 0xfffffef001017836 */ /* 0x001fe20000000000 */
[----:B------:R-:W0:Y:S01]  /*0020*/  S2R R2, SR_TID.X ;  /* 0x0000000000027919 */ /* 0x000e220000002100 */
[----:B------:R-:W-:Y:S01]  /*0030*/  ELECT P0, URZ, PT ;  /* 0x00000000003f782f */ /* 0x000fe20003800000 */
[----:B------:R-:W-:Y:S01]  /*0040*/  BSSY B0, `(.L_x_0) ;  /* 0x0000014000007945 */ /* 0x000fe20003800000 */
[----:B0-----:R-:W-:-:S05]  /*0050*/  SHF.R.U32.HI R0, RZ, 0x5, R2 ;  /* 0x00000005ff007819 */ /* 0x001fca0000011602 */
[----:B------:R-:W0:Y:S02]  /*0060*/  SHFL.IDX PT, R3, R0, RZ, 0x1f ;  /* 0x00001fff00037589 */ /* 0x000e2400000e0000 */
[----:B0-----:R-:W-:Y:S02]  /*0070*/  R2UR UR8, R3 ;  /* 0x00000000030872ca */ /* 0x001fe400000e0000 */
[----:B------:R-:W-:-:S05]  /*0080*/  SHF.R.U32.HI R3, RZ, 0x7, R2 ;  /* 0x00000007ff037819 */ /* 0x000fca0000011602 */
[----:B------:R0:W1:Y:S06]  /*0090*/  SHFL.IDX PT, R4, R3, RZ, 0x1f ;  /* 0x00001fff03047589 */ /* 0x00006c00000e0000 */
[----:B------:R-:W-:Y:S02]  /*00a0*/  USHF.R.S32.HI UR4, URZ, 0x1f, UR8 ;  /* 0x0000001f3f047899 */ /* 0x000fe40008011408 */
[----:B------:R-:W-:Y:S02]  /*00b0*/  ISETP.NE.OR P0, PT, RZ, UR8, !P0 ;  /* 0x00000008ff007c0c */ /* 0x000fe4000c705670 */
[----:B------:R-:W-:-:S04]  /*00c0*/  ULEA.HI UR4, UR4, UR8, URZ, 0x2 ;  /* 0x0000000804047291 */ /* 0x000fc8000f8f103f */
[----:B------:R-:W-:-:S04]  /*00d0*/  ULOP3.LUT UR4, UR4, 0xfffffffc, URZ, 0xc0, !UPT ;  /* 0xfffffffc04047892 */ /* 0x000fc8000f8ec03f */
[----:B------:R-:W-:-:S03]  /*00e0*/  UIADD3 UR8, UR8, -UR4, URZ ;  /* 0x8000000408087290 */ /* 0x000fc6000fffe03f */
[----:B0-----:R-:W-:Y:S09]  /*00f0*/  @P0 BRA `(.L_x_1) ;  /* 0x0000000000200947 */ /* 0x001ff20003800000 */
[----:B------:R-:W-:Y:S02]  /*0100*/  ULDC.64 UR4, c[0x0][0x198] ;  /* 0x0000660000047ab9 */ /* 0x000fe40000000a00 */
[----:B------:R-:W-:Y:S02]  /*0110*/  UIADD3 UR6, UP0, UR4, 0xf0, URZ ;  /* 0x000000f004067890 */ /* 0x000fe4000ff1e03f */
[----:B------:R-:W-:Y:S02]  /*0120*/  UIADD3 UR4, UP1, UR4, 0x1f0, URZ ;  /* 0x000001f004047890 */ /* 0x000fe4000ff3e03f */
[----:B------:R-:W-:Y:S02]  /*0130*/  UIADD3.X UR7, URZ, UR5, URZ, UP0, !UPT ;  /* 0x000000053f077290 */ /* 0x000fe400087fe43f */
[----:B------:R-:W-:-:S07]  /*0140*/  UIADD3.X UR5, URZ, UR5, URZ, UP1, !UPT ;  /* 0x000000053f057290 */ /* 0x000fce0008ffe43f */
[----:B------:R0:W-:Y:S02]  /*0150*/  UTMACCTL.PF [UR6] ;  /* 0x00000000060079b9 */ /* 0x0001e40008040000 */
[----:B------:R0:W-:Y:S02]  /*0160*/  UTMACCTL.PF [UR4] ;  /* 0x00000000040079b9 */ /* 0x0001e40008040000 */
[----:B0-----:R-:W-:Y:S01]  /*0170*/  NOP ;  /* 0x0000000000007918 */ /* 0x001fe20000000000 */
.L_x_1:
[----:B------:R-:W-:Y:S05]  /*0180*/  BSYNC B0 ;  /* 0x0000000000007941 */ /* 0x000fea0003800000 */
.L_x_0:
[----:B------:R-:W0:Y:S01]  /*0190*/  SHFL.IDX PT, R5, R0, RZ, 0x1f ;  /* 0x00001fff00057589 */ /* 0x000e2200000e0000 */
[----:B-1----:R-:W-:Y:S01]  /*01a0*/  R2UR UR18, R4 ;  /* 0x00000000041272ca */ /* 0x002fe200000e0000 */
[----:B------:R-:W-:-:S04]  /*01b0*/  UISETP.NE.AND UP0, UPT, UR8, 0x3, UPT ;  /* 0x000000030800788c */ /* 0x000fc8000bf05270 */
[----:B------:R-:W-:-:S08]  /*01c0*/  UISETP.EQ.OR UP0, UPT, UR8, URZ, !UP0 ;  /* 0x0000003f0800728c */ /* 0x000fd0000c702670 */
[----:B------:R-:W-:Y:S02]  /*01d0*/  UIADD3 UR16, UR18, -0x1, URZ ;  /* 0xffffffff12107890 */ /* 0x000fe4000fffe03f */
[----:B------:R-:W-:Y:S02]  /*01e0*/  UISETP.EQ.AND UP0, UPT, UR18, URZ, UP0 ;  /* 0x0000003f1200728c */ /* 0x000fe40008702270 */
[----:B------:R-:W-:Y:S02]  /*01f0*/  UISETP.GE.U32.AND UP1, UPT, UR16, 0x2, UPT ;  /* 0x000000021000788c */ /* 0x000fe4000bf26070 */
[----:B------:R-:W-:Y:S01]  /*0200*/  USEL UR13, URZ, 0x1, !UP0 ;  /* 0x000000013f0d7887 */ /* 0x000fe2000c000000 */
[----:B0-----:R-:W-:-:S03]  /*0210*/  ISETP.NE.AND P0, PT, R5, RZ, PT ;  /* 0x000000ff0500720c */ /* 0x001fc60003f05270 */
[----:B------:R-:W-:-:S10]  /*0220*/  USEL UR13, UR13, 0x2, UP1 ;  /* 0x000000020d0d7887 */ /* 0x000fd40008800000 */
[----:B------:R-:W-:Y:S05]  /*0230*/  @P0 BRA `(.L_x_2) ;  /* 0x0000000000480947 */ /* 0x000fea0003800000 */
[----:B------:R-:W0:Y:S01]  /*0240*/  S2UR UR9, SR_CgaCtaId ;  /* 0x00000000000979c3 */ /* 0x000e220000008800 */
[----:B------:R-:W-:Y:S01]  /*0250*/  UMOV UR4, 0x400 ;  /* 0x0000040000047882 */ /* 0x000fe20000000000 */
[----:B------:R-:W-:Y:S01]  /*0260*/  UMOV UR5, 0x1 ;  /* 0x0000000100057882 */ /* 0x000fe20000000000 */
[----:B------:R-:W-:Y:S01]  /*0270*/  UMOV UR6, 0x80 ;  /* 0x0000008000067882 */ /* 0x000fe20000000000 */
[----:B------:R-:W-:Y:S01]  /*0280*/  ELECT P0, URZ, PT ;  /* 0x00000000003f782f */ /* 0x000fe20003800000 */
[----:B------:R-:W-:-:S04]  /*0290*/  UIADD3 UR6, -UR6, 0x100000, URZ ;  /* 0x0010000006067890 */ /* 0x000fc8000fffe13f */
[----:B------:R-:W-:Y:S02]  /*02a0*/  USHF.L.U32 UR7, UR6, 0xb, URZ ;  /* 0x0000000b06077899 */ /* 0x000fe4000800063f */
[----:B------:R-:W-:Y:S02]  /*02b0*/  USHF.L.U32 UR6, UR6, 0x1, URZ ;  /* 0x0000000106067899 */ /* 0x000fe4000800063f */
[----:B0-----:R-:W-:Y:S02]  /*02c0*/  ULEA UR9, UR9, UR4, 0x18 ;  /* 0x0000000409097291 */ /* 0x001fe4000f8ec03f */
[----:B------:R-:W-:-:S04]  /*02d0*/  UIADD3 UR4, -UR5, 0x100000, URZ ;  /* 0x0010000005047890 */ /* 0x000fc8000fffe13f */
[----:B------:R-:W-:Y:S02]  /*02e0*/  USHF.L.U32 UR5, UR4, 0xb, URZ ;  /* 0x0000000b04057899 */ /* 0x000fe4000800063f */
[----:B------:R-:W-:Y:S01]  /*02f0*/  USHF.L.U32 UR4, UR4, 0x1, URZ ;  /* 0x0000000104047899 */ /* 0x000fe2000800063f */
[----:B------:R-:W0:Y:S11]  /*0300*/  FENCE.VIEW.ASYNC.S ;  /* 0x00000000000073c6 */ /* 0x000e360000000000 */
[----:B0-----:R0:W1:Y:S01]  /*0310*/  SYNCS.EXCH.64 URZ, [UR9], UR4 ;  /* 0x00000004093f75b2 */ /* 0x0010620008000100 */
[----:B------:R0:W2:Y:S01]  /*0320*/  SYNCS.EXCH.64 URZ, [UR9+0x10], UR6 ;  /* 0x00001006093f75b2 */ /* 0x0000a20008000100 */
[----:B------:R0:W3:Y:S01]  /*0330*/  SYNCS.EXCH.64 URZ, [UR9+0x8], UR4 ;  /* 0x00000804093f75b2 */ /* 0x0000e20008000100 */
[----:B------:R0:W4:Y:S01]  /*0340*/  SYNCS.EXCH.64 URZ, [UR9+0x18], UR6 ;  /* 0x00001806093f75b2 */ /* 0x0001220008000100 */
[----:B------:R-:W-:Y:S01]  /*0350*/  NOP ;  /* 0x0000000000007918 */ /* 0x000fe20000000000 */
.L_x_2:
[----:B------:R-:W5:Y:S01]  /*0360*/  SHFL.IDX PT, R5, R0, RZ, 0x1f ;  /* 0x00001fff00057589 */ /* 0x000f6200000e0000 */
[----:B------:R-:W-:Y:S01]  /*0370*/  ELECT P0, URZ, PT ;  /* 0x00000000003f782f */ /* 0x000fe20003800000 */
[----:B------:R-:W-:Y:S01]  /*0380*/  NOP ;  /* 0x0000000000007918 */ /* 0x000fe20000000000 */
[----:B------:R-:W-:Y:S01]  /*0390*/  ELECT P1, URZ, PT ;  /* 0x00000000003f782f */ /* 0x000fe20003820000 */
[----:B------:R-:W1:Y:S01]  /*03a0*/  SHFL.IDX PT, R4, R0, RZ, 0x1f ;  /* 0x00001fff00047589 */ /* 0x000e6200000e0000 */
[----:B0-----:R-:W-:Y:S01]  /*03b0*/  UMOV UR4, 0x20 ;  /* 0x0000002000047882 */ /* 0x001fe20000000000 */
[----:B------:R-:W-:Y:S01]  /*03c0*/  UMOV UR12, 0x80 ;  /* 0x00000080000c7882 */ /* 0x000fe20000000000 */
[----:B------:R-:W-:Y:S01]  /*03d0*/  NOP ;  /* 0x0000000000007918 */ /* 0x000fe20000000000 */
[----:B------:R0:W2:Y:S01]  /*03e0*/  SHFL.IDX PT, R0, R3, RZ, 0x1f ;  /* 0x00001fff03007589 */ /* 0x0000a200000e0000 */
[----:B------:R-:W-:Y:S01]  /*03f0*/  ULDC.64 UR22, c[0x0][0x208] ;  /* 0x0000820000167ab9 */ /* 0x000fe20000000a00 */
[----:B0-----:R-:W-:-:S04]  /*0400*/  SHF.R.S32.HI R3, RZ, 0x1f, R2 ;  /* 0x0000001fff037819 */ /* 0x001fc80000011402 */
[----:B------:R-:W-:Y:S02]  /*0410*/  LEA.HI R3, R3, R2, RZ, 0x7 ;  /* 0x0000000203037211 */ /* 0x000fe400078f38ff */
[----:B-----5:R-:W-:Y:S02]  /*0420*/  ISETP.NE.OR P0, PT, R5, RZ, !P0 ;  /* 0x000000ff0500720c */ /* 0x020fe40004705670 */
[----:B------:R-:W-:Y:S02]  /*0430*/  LOP3.LUT R3, R3, 0xffffff80, RZ, 0xc0, !PT ;  /* 0xffffff8003037812 */ /* 0x000fe400078ec0ff */
[----:B-1----:R-:W-:-:S03]  /*0440*/  ISETP.NE.OR P1, PT, R4, RZ, !P1 ;  /* 0x000000ff0400720c */ /* 0x002fc60004f25670 */
[----:B------:R-:W-:Y:S01]  /*0450*/  IMAD.IADD R3, R2, 0x1, -R3 ;  /* 0x0000000102037824 */ /* 0x000fe200078e0a03 */
[----:B--2---:R-:W-:-:S05]  /*0460*/  R2UR UR17, R0 ;  /* 0x00000000001172ca */ /* 0x004fca00000e0000 */
[----:B------:R-:W-:-:S04]  /*0470*/  VOTEU.ALL UP0, P0 ;  /* 0x00000000003f7886 */ /* 0x000fc80000000000 */
[----:B------:R-:W-:Y:S01]  /*0480*/  VOTEU.ALL UP1, P1 ;  /* 0x00000000003f7886 */ /* 0x000fe20000820000 */
[----:B------:R-:W0:Y:S01]  /*0490*/  @!UP0 S2UR UR7, SR_CgaCtaId ;  /* 0x00000000000789c3 */ /* 0x000e220000008800 */
[----:B------:R-:W-:Y:S01]  /*04a0*/  @!UP0 UMOV UR6, 0x400 ;  /* 0x0000040000068882 */ /* 0x000fe20000000000 */
[----:B------:R-:W-:-:S04]  /*04b0*/  @!UP0 UIADD3 UR4, -UR4, 0x100000, URZ ;  /* 0x0010000004048890 */ /* 0x000fc8000fffe13f */
[----:B------:R-:W-:Y:S02]  /*04c0*/  @!UP0 USHF.L.U32 UR5, UR4, 0xb, URZ ;  /* 0x0000000b04058899 */ /* 0x000fe4000800063f */
[----:B------:R-:W-:Y:S01]  /*04d0*/  @!UP0 USHF.L.U32 UR4, UR4, 0x1, URZ ;  /* 0x0000000104048899 */ /* 0x000fe2000800063f */
[----:B------:R-:W-:Y:S01]  /*04e0*/  @!UP1 UMOV UR10, 0x400 ;  /* 0x00000400000a9882 */ /* 0x000fe20000000000 */
[----:B------:R-:W-:Y:S01]  /*04f0*/  VOTEU.ALL UP2, P1 ;  /* 0x00000000003f7886 */ /* 0x000fe20000840000 */
[----:B------:R-:W-:Y:S01]  /*0500*/  VOTEU.ALL UP3, P1 ;  /* 0x00000000003f7886 */ /* 0x000fe20000860000 */
[----:B------:R-:W-:Y:S01]  /*0510*/  VOTEU.ALL UP4, P1 ;  /* 0x00000000003f7886 */ /* 0x000fe20000880000 */
[----:B------:R-:W1:Y:S01]  /*0520*/  @!UP1 S2UR UR11, SR_CgaCtaId ;  /* 0x00000000000b99c3 */ /* 0x000e620000008800 */
[----:B------:R-:W-:Y:S01]  /*0530*/  VOTEU.ALL UP5, P1 ;  /* 0x00000000003f7886 */ /* 0x000fe200008a0000 */
[----:B------:R-:W-:Y:S01]  /*0540*/  ISETP.NE.AND P1, PT, RZ, UR18, PT ;  /* 0x00000012ff007c0c */ /* 0x000fe2000bf25270 */
[----:B0-----:R-:W-:-:S02]  /*0550*/  @!UP0 ULEA UR9, UR7, UR6, 0x18 ;  /* 0x0000000607098291 */ /* 0x001fc4000f8ec03f */
[----:B------:R-:W-:-:S04]  /*0560*/  @!UP1 UIADD3 UR6, -UR12, 0x100000, URZ ;  /* 0x001000000c069890 */ /* 0x000fc8000fffe13f */
[----:B------:R-:W-:Y:S02]  /*0570*/  @!UP1 USHF.L.U32 UR7, UR6, 0xb, URZ ;  /* 0x0000000b06079899 */ /* 0x000fe4000800063f */
[----:B------:R-:W-:Y:S01]  /*0580*/  @!UP1 USHF.L.U32 UR6, UR6, 0x1, URZ ;  /* 0x0000000106069899 */ /* 0x000fe2000800063f */
[----:B------:R-:W-:Y:S01]  /*0590*/  VOTEU.ALL UP0, P0 ;  /* 0x00000000003f7886 */ /* 0x000fe20000000000 */
[----:B-1----:R-:W-:Y:S01]  /*05a0*/  @!UP1 ULEA UR10, UR11, UR10, 0x18 ;  /* 0x0000000a0b0a9291 */ /* 0x002fe2000f8ec03f */
[----:B------:R-:W-:Y:S01]  /*05b0*/  VOTEU.ALL UP1, P0 ;  /* 0x00000000003f7886 */ /* 0x000fe20000020000 */
[----:B------:R-:W0:Y:S02]  /*05c0*/  FENCE.VIEW.ASYNC.S ;  /* 0x00000000000073c6 */ /* 0x000e240000000000 */
[----:B0-----:R-:W3:Y:S02]  /*05d0*/  @!UP0 SYNCS.EXCH.64 URZ, [UR9+0x50], UR4 ;  /* 0x00005004093f85b2 */ /* 0x001ee40008000100 */
[----:B------:R0:W3:Y:S01]  /*05e0*/  @!UP1 SYNCS.EXCH.64 URZ, [UR9+0x58], UR4 ;  /* 0x00005804093f95b2 */ /* 0x0000e20008000100 */
[----:B------:R-:W-:Y:S01]  /*05f0*/  NOP ;  /* 0x0000000000007918 */ /* 0x000fe20000000000 */
[----:B0-----:R-:W-:-:S02]  /*0600*/  ULDC.64 UR4, c[0x0][0x598] ;  /* 0x0001660000047ab9 */ /* 0x001fc40000000a00 */
[----:B------:R-:W-:Y:S02]  /*0610*/  ISETP.NE.U32.AND P0, PT, RZ, UR4, PT ;  /* 0x00000004ff007c0c */ /* 0x000fe4000bf05070 */
[----:B------:R0:W3:Y:S02]  /*0620*/  @!UP2 SYNCS.EXCH.64 URZ, [UR10+0x30], UR6 ;  /* 0x000030060a3fa5b2 */ /* 0x0000e40008000100 */
[----:B------:R-:W-:Y:S01]  /*0630*/  ISETP.NE.AND.EX P0, PT, RZ, UR5, PT, P0 ;  /* 0x00000005ff007c0c */ /* 0x000fe2000bf05300 */
[----:B------:R0:W3:Y:S01]  /*0640*/  @!UP3 SYNCS.EXCH.64 URZ, [UR10+0x38], UR6 ;  /* 0x000038060a3fb5b2 */ /* 0x0000e20008000100 */
[----:B------:R0:W3:Y:S01]  /*0650*/  @!UP4 SYNCS.EXCH.64 URZ, [UR10+0x40], UR6 ;  /* 0x000040060a3fc5b2 */ /* 0x0000e20008000100 */
[----:B------:R0:W3:Y:S01]  /*0660*/  @!UP5 SYNCS.EXCH.64 URZ, [UR10+0x48], UR6 ;  /* 0x000048060a3fd5b2 */ /* 0x0000e20008000100 */
[----:B------:R-:W-:Y:S01]  /*0670*/  NOP ;  /* 0x0000000000007918 */ /* 0x000fe20000000000 */
[----:B---34-:R-:W-:Y:S08]  /*0680*/  BAR.SYNC.DEFER_BLOCKING 0x0 ;  /* 0x0000000000007b1d */ /* 0x018ff00000010000 */
[----:B0-----:R-:W-:Y:S05]  /*0690*/  @!P0 BRA `(.L_x_3) ;  /* 0x0000000000208947 */ /* 0x001fea0003800000 */
[----:B------:R-:W0:Y:S02]  /*06a0*/  LDC.64 R4, c[0x0][0x598] ;  /* 0x00016600ff047b82 */ /* 0x000e240000000a00 */
[----:B0-----:R-:W2:Y:S02]  /*06b0*/  LDG.E.64 R4, desc[UR22][R4.64] ;  /* 0x0000001604047981 */ /* 0x001ea4000c1e1b00 */
[----:B--2---:R-:W-:-:S04]  /*06c0*/  ISETP.NE.U32.AND P0, PT, R4, RZ, PT ;  /* 0x000000ff0400720c */ /* 0x004fc80003f05070 */
[----:B------:R-:W-:-:S13]  /*06d0*/  ISETP.NE.AND.EX P0, PT, R5, RZ, PT, P0 ;  /* 0x000000ff0500720c */ /* 0x000fda0003f05300 */
[----:B------:R-:W-:Y:S05]  /*06e0*/  @!P0 BRA `(.L_x_3) ;  /* 0x00000000000c8947 */ /* 0x000fea0003800000 */
[----:B------:R-:W2:Y:S02]  /*06f0*/  LD.E R4, desc[UR22][R4.64] ;  /* 0x0000001604047980 */ /* 0x000ea4000c101900 */
[----:B--2---:R-:W-:Y:S01]  /*0700*/  R2UR UR26, R4 ;  /* 0x00000000041a72ca */ /* 0x004fe200000e0000 */
[----:B------:R-:W-:-:S14]  /*0710*/  BRA `(.L_x_4) ;  /* 0x0000000000247947 */ /* 0x000fdc0003800000 */
.L_x_3:
[----:B------:R-:W-:Y:S02]  /*0720*/  ULDC.64 UR4, c[0x0][0x588] ;  /* 0x0001620000047ab9 */ /* 0x000fe40000000a00 */
[----:B------:R-:W-:-:S04]  /*0730*/  ISETP.NE.U32.AND P0, PT, RZ, UR4, PT ;  /* 0x00000004ff007c0c */ /* 0x000fc8000bf05070 */
[----:B------:R-:W-:-:S13]  /*0740*/  ISETP.NE.AND.EX P0, PT, RZ, UR5, PT, P0 ;  /* 0x00000005ff007c0c */ /* 0x000fda000bf05300 */
[----:B------:R-:W-:Y:S05]  /*0750*/  @!P0 BRA `(.L_x_5) ;  /* 0x0000000000108947 */ /* 0x000fea0003800000 */
[----:B------:R-:W0:Y:S02]  /*0760*/  LDC.64 R4, c[0x0][0x588] ;  /* 0x00016200ff047b82 */ /* 0x000e240000000a00 */
[----:B0-----:R-:W2:Y:S02]  /*0770*/  LDG.E R4, desc[UR22][R4.64] ;  /* 0x0000001604047981 */ /* 0x001ea4000c1e1900 */
[----:B--2---:R-:W-:Y:S01]  /*0780*/  R2UR UR26, R4 ;  /* 0x00000000041a72ca */ /* 0x004fe200000e0000 */
[----:B------:R-:W-:-:S14]  /*0790*/  BRA `(.L_x_4) ;  /* 0x0000000000047947 */ /* 0x000fdc0003800000 */
.L_x_5:
[----:B------:R-:W-:-:S05]  /*07a0*/  ULDC UR26, c[0x0][0x580] ;  /* 0x00016000001a7ab9 */ /* 0x000fca0000000800 */
.L_x_4:
[----:B------:R-:W-:Y:S02]  /*07b0*/  ULDC.64 UR4, c[0x0][0x5a0] ;  /* 0x0001680000047ab9 */ /* 0x000fe40000000a00 */
[----:B------:R-:W-:-:S04]  /*07c0*/  ISETP.NE.U32.AND P0, PT, RZ, UR4, PT ;  /* 0x00000004ff007c0c */ /* 0x000fc8000bf05070 */
[----:B------:R-:W-:-:S13]  /*07d0*/  ISETP.NE.AND.EX P0, PT, RZ, UR5, PT, P0 ;  /* 0x00000005ff007c0c */ /* 0x000fda000bf05300 */
[----:B------:R-:W-:Y:S05]  /*07e0*/  @!P0 BRA `(.L_x_6) ;  /* 0x0000000000208947 */ /* 0x000fea0003800000 */
        /* <DEDUP_REMOVED lines=8> */
.L_x_6:
        /* <DEDUP_REMOVED lines=8> */
.L_x_8:
[----:B------:R-:W-:-:S05]  /*08f0*/  ULDC UR27, c[0x0][0x584] ;  /* 0x00016100001b7ab9 */ /* 0x000fca0000000800 */
.L_x_7:
[----:B------:R-:W0:Y:S01]  /*0900*/  S2UR UR11, SR_CTAID.Y ;  /* 0x00000000000b79c3 */ /* 0x000e220000002600 */
[----:B------:R-:W-:Y:S01]  /*0910*/  ULDC UR5, c[0x0][0x65c] ;  /* 0x0001970000057ab9 */ /* 0x000fe20000000800 */
[----:B------:R-:W-:Y:S01]  /*0920*/  UISETP.NE.AND UP0, UPT, UR18, 0x2, UPT ;  /* 0x000000021200788c */ /* 0x000fe2000bf05270 */
[----:B------:R-:W-:Y:S01]  /*0930*/  IMAD.MOV.U32 R6, RZ, RZ, -0x1 ;  /* 0xffffffffff067424 */ /* 0x000fe200078e00ff */
[----:B------:R-:W-:-:S04]  /*0940*/  UISETP.NE.AND UP2, UPT, UR5, 0x1, UPT ;  /* 0x000000010500788c */ /* 0x000fc8000bf45270 */
[----:B------:R-:W1:Y:S01]  /*0950*/  S2UR UR4, SR_CTAID.X ;  /* 0x00000000000479c3 */ /* 0x000e620000002500 */
[----:B------:R2:W-:Y:S06]  /*0960*/  STL [R1+0x80], R6 ;  /* 0x0000800601007387 */ /* 0x0005ec0000100800 */
[----:B------:R-:W-:Y:S01]  /*0970*/  @UP2 ULDC UR14, c[0x0][0x10] ;  /* 0x00000400000e2ab9 */ /* 0x000fe20000000800 */
[----:B------:R-:W-:Y:S01]  /*0980*/  @UP2 UMOV UR7, URZ ;  /* 0x0000003f00072c82 */ /* 0x000fe20008000000 */
[----:B------:R-:W-:Y:S01]  /*0990*/  @UP2 UMOV UR5, URZ ;  /* 0x0000003f00052c82 */ /* 0x000fe20008000000 */
[----:B------:R-:W-:Y:S01]  /*09a0*/  @!UP2 ULDC UR10, c[0x0][0xc] ;  /* 0x00000300000aaab9 */ /* 0x000fe20000000800 */
[----:B------:R-:W3:Y:S01]  /*09b0*/  LDC.64 R4, c[0x0][0x650] ;  /* 0x00019400ff047b82 */ /* 0x000ee20000000a00 */
[----:B0-----:R-:W-:-:S02]  /*09c0*/  @UP2 UMOV UR9, UR11 ;  /* 0x0000000b00092c82 */ /* 0x001fc40008000000 */
[----:B------:R-:W-:Y:S01]  /*09d0*/  @UP2 UMOV UR6, UR9 ;  /* 0x0000000900062c82 */ /* 0x000fe20008000000 */
[----:B------:R-:W-:Y:S01]  /*09e0*/  @!UP2 UMOV UR9, UR11 ;  /* 0x0000000b0009ac82 */ /* 0x000fe20008000000 */
[----:B-1----:R-:W-:-:S03]  /*09f0*/  @UP2 UIMAD.WIDE.U32 UR14, UR4, UR14, UR6 ;  /* 0x0000000e040e22a5 */ /* 0x002fc6000f8e0006 */
[----:B------:R-:W-:Y:S01]  /*0a00*/  ULDC UR6, c[0x0][0xc] ;  /* 0x0000030000067ab9 */ /* 0x000fe20000000800 */
[----:B------:R-:W-:Y:S01]  /*0a10*/  @UP2 UIADD3 UR15, UR15, UR5, URZ ;  /* 0x000000050f0f2290 */ /* 0x000fe2000fffe03f */
[----:B------:R-:W-:Y:S02]  /*0a20*/  ULDC UR7, c[0x0][0x10] ;  /* 0x0000040000077ab9 */ /* 0x000fe40000000800 */
[----:B------:R-:W-:Y:S01]  /*0a30*/  UMOV UR5, URZ ;  /* 0x0000003f00057c82 */ /* 0x000fe20008000000 */
[----:B------:R-:W-:Y:S02]  /*0a40*/  UIMAD.WIDE.U32 UR6, UR6, UR7, URZ ;  /* 0x00000007060672a5 */ /* 0x000fe4000f8e003f */
[----:B------:R-:W-:Y:S01]  /*0a50*/  @!UP2 UIMAD.WIDE.U32 UR10, UR10, UR9, UR4 ;  /* 0x000000090a0aa2a5 */ /* 0x000fe2000f8e0004 */
[----:B------:R-:W-:Y:S02]  /*0a60*/  ULDC UR12, c[0x0][0x14] ;  /* 0x00000500000c7ab9 */ /* 0x000fe40000000800 */
[----:B------:R-:W-:-:S02]  /*0a70*/  UIMAD.WIDE.U32 UR20, UR6, UR12, URZ ;  /* 0x0000000c061472a5 */ /* 0x000fc4000f8e003f */
[----:B------:R-:W-:Y:S02]  /*0a80*/  UIMAD UR7, UR7, UR12, URZ ;  /* 0x0000000c070772a4 */ /* 0x000fe4000f8e023f */
[----:B------:R-:W-:Y:S01]  /*0a90*/  @!UP2 UMOV UR14, UR10 ;  /* 0x0000000a000eac82 */ /* 0x000fe20008000000 */
[----:B------:R-:W-:Y:S01]  /*0aa0*/  @!UP2 UMOV UR15, UR11 ;  /* 0x0000000b000fac82 */ /* 0x000fe20008000000 */
[----:B------:R-:W-:Y:S02]  /*0ab0*/  UIADD3 UR7, UR21, UR7, URZ ;  /* 0x0000000715077290 */ /* 0x000fe4000fffe03f */
[----:B------:R-:W-:-:S04]  /*0ac0*/  UIADD3 UR6, UP1, UR14, UR20, URZ ;  /* 0x000000140e067290 */ /* 0x000fc8000ff3e03f */
[----:B------:R-:W-:Y:S02]  /*0ad0*/  UIADD3.X UR10, UR15, UR7, URZ, UP1, !UPT ;  /* 0x000000070f0a7290 */ /* 0x000fe40008ffe43f */
[----:B------:R-:W-:Y:S02]  /*0ae0*/  USEL UR6, UR6, UR14, !UP0 ;  /* 0x0000000e06067287 */ /* 0x000fe4000c000000 */
[----:B------:R-:W-:-:S04]  /*0af0*/  USEL UR10, UR10, UR15, !UP0 ;  /* 0x0000000f0a0a7287 */ /* 0x000fc8000c000000 */
[----:B---3--:R-:W-:Y:S01]  /*0b00*/  ISETP.LE.U32.AND P0, PT, R4, UR6, PT ;  /* 0x0000000604007c0c */ /* 0x008fe2000bf03070 */
[----:B------:R-:W-:Y:S02]  /*0b10*/  IMAD.MOV.U32 R4, RZ, RZ, -0x1 ;  /* 0xffffffffff047424 */ /* 0x000fe400078e00ff */
[----:B------:R-:W-:Y:S02]  /*0b20*/  IMAD.U32 R0, RZ, RZ, UR10 ;  /* 0x0000000aff007e24 */ /* 0x000fe4000f8e00ff */
[----:B--2---:R-:W-:-:S03]  /*0b30*/  IMAD.U32 R6, RZ, RZ, UR6 ;  /* 0x00000006ff067e24 */ /* 0x004fc6000f8e00ff */
[----:B------:R-:W-:Y:S01]  /*0b40*/  ISETP.GE.U32.AND.EX P0, PT, R0, R5, PT, P0 ;  /* 0x000000050000720c */ /* 0x000fe20003f06100 */
[----:B------:R-:W-:Y:S01]  /*0b50*/  IMAD.MOV.U32 R5, RZ, RZ, -0x1 ;  /* 0xffffffffff057424 */ /* 0x000fe200078e00ff */
[----:B------:R-:W-:-:S04]  /*0b60*/  PRMT R0, RZ, 0x7610, R0 ;  /* 0x00007610ff007816 */ /* 0x000fc80000000000 */
[----:B------:R0:W-:Y:S04]  /*0b70*/  STL [R1+0x84], R5 ;  /* 0x0000840501007387 */ /* 0x0001e80000100800 */
[----:B------:R1:W-:Y:S01]  /*0b80*/  STL [R1+0x74], R4 ;  /* 0x0000740401007387 */ /* 0x0003e20000100800 */
[----:B0-----:R-:W-:-:S05]  /*0b90*/  IMAD.U32 R5, RZ, RZ, UR10 ;  /* 0x0000000aff057e24 */ /* 0x001fca000f8e00ff */
[----:B------:R1:W-:Y:S04]  /*0ba0*/  STL [R1+0x78], R5 ;  /* 0x0000780501007387 */ /* 0x0003e80000100800 */
[----:B------:R1:W-:Y:S01]  /*0bb0*/  STL [R1+0x7c], R6 ;  /* 0x00007c0601007387 */ /* 0x0003e20000100800 */
[----:B------:R-:W-:Y:S05]  /*0bc0*/  @P0 BRA `(.L_x_9) ;  /* 0x0000000400980947 */ /* 0x000fea0003800000 */
[----:B------:R-:W-:Y:S01]  /*0bd0*/  I2FP.F32.U32 R0, UR4 ;  /* 0x0000000400007c45 */ /* 0x000fe20008201000 */
[----:B------:R-:W-:Y:S01]  /*0be0*/  ULDC.64 UR24, c[0x0][0x628] ;  /* 0x00018a0000187ab9 */ /* 0x000fe20000000a00 */
[----:B------:R-:W-:Y:S01]  /*0bf0*/  ULDC UR6, c[0x0][0x150] ;  /* 0x0000540000067ab9 */ /* 0x000fe20000000800 */
[----:B------:R-:W-:Y:S01]  /*0c00*/  ISETP.NE.U32.AND P0, PT, RZ, UR24, PT ;  /* 0x00000018ff007c0c */ /* 0x000fe2000bf05070 */
[----:B------:R-:W-:Y:S01]  /*0c10*/  ULDC UR28, c[0x0][0x630] ;  /* 0x00018c00001c7ab9 */ /* 0x000fe20000000800 */
[----:B------:R-:W-:Y:S01]  /*0c20*/  FMUL R0, R0, UR6 ;  /* 0x0000000600007c20 */ /* 0x000fe20008400000 */
[----:B------:R-:W-:Y:S01]  /*0c30*/  R2UR UR29, R6 ;  /* 0x00000000061d72ca */ /* 0x000fe200000e0000 */
[----:B------:R-:W-:Y:S01]  /*0c40*/  ULDC UR31, c[0x0][0x154] ;  /* 0x00005500001f7ab9 */ /* 0x000fe20000000800 */
[----:B------:R-:W-:Y:S01]  /*0c50*/  ISETP.NE.AND.EX P0, PT, RZ, UR25, PT, P0 ;  /* 0x00000019ff007c0c */ /* 0x000fe2000bf05300 */
[----:B-1----:R0:W1:Y:S01]  /*0c60*/  F2I.U32.TRUNC.NTZ R4, R0 ;  /* 0x0000000000047305 */ /* 0x002062000020f000 */
[----:B------:R-:W-:-:S02]  /*0c70*/  R2UR UR30, R5 ;  /* 0x00000000051e72ca */ /* 0x000fc400000e0000 */
[----:B------:R-:W-:Y:S02]  /*0c80*/  R2UR UR10, R6 ;  /* 0x00000000060a72ca */ /* 0x000fe400000e0000 */
[----:B------:R-:W-:-:S07]  /*0c90*/  R2UR UR11, R5 ;  /* 0x00000000050b72ca */ /* 0x000fce00000e0000 */
[----:B0-----:R-:W-:Y:S08]  /*0ca0*/  @!P0 BRA `(.L_x_10) ;  /* 0x0000000000308947 */ /* 0x001ff00003800000 */
[----:B------:R-:W-:Y:S01]  /*0cb0*/  R2UR UR10, R6 ;  /* 0x00000000060a72ca */ /* 0x000fe200000e0000 */
[----:B------:R-:W-:Y:S01]  /*0cc0*/  ULDC UR6, c[0x0][0x634] ;  /* 0x00018d0000067ab9 */ /* 0x000fe20000000800 */
[----:B------:R-:W-:-:S11]  /*0cd0*/  R2UR UR12, R5 ;  /* 0x00000000050c72ca */ /* 0x000fd600000e0000 */
[----:B------:R-:W-:-:S04]  /*0ce0*/  UIADD3 UR6, UP1, UR10, UR6, URZ ;  /* 0x000000060a067290 */ /* 0x000fc8000ff3e03f */
[----:B------:R-:W-:-:S04]  /*0cf0*/  UIADD3.X UR12, URZ, UR12, URZ, UP1, !UPT ;  /* 0x0000000c3f0c7290 */ /* 0x000fc80008ffe43f */
[----:B------:R-:W-:-:S04]  /*0d00*/  UIMAD.WIDE.U32 UR10, UR12, UR24, URZ ;  /* 0x000000180c0a72a5 */ /* 0x000fc8000f8e003f */
[----:B------:R-:W-:Y:S02]  /*0d10*/  UIMAD.WIDE.U32 UR14, UP1, UR6, UR25, UR10 ;  /* 0x00000019060e72a5 */ /* 0x000fe4000f82000a */
[----:B------:R-:W-:Y:S02]  /*0d20*/  UIMAD.WIDE.U32 UR10, UR6, UR24, URZ ;  /* 0x00000018060a72a5 */ /* 0x000fe4000f8e003f */
[----:B------:R-:W-:Y:S02]  /*0d30*/  UIADD3.X UR19, URZ, URZ, URZ, UP1, !UPT ;  /* 0x0000003f3f137290 */ /* 0x000fe40008ffe43f */
[----:B------:R-:W-:Y:S01]  /*0d40*/  UIADD3 URZ, UP1, UR11, UR14, URZ ;  /* 0x0000000e0b3f7290 */ /* 0x000fe2000ff3e03f */
[----:B------:R-:W-:-:S03]  /*0d50*/  UMOV UR18, UR15 ;  /* 0x0000000f00127c82 */ /* 0x000fc60008000000 */
[----:B------:R-:W-:-:S12]  /*0d60*/  UIMAD.WIDE.U32.X UR10, UR12, UR25, UR18, UP1 ;  /* 0x000000190c0a72a5 */ /* 0x000fd800088e0412 */
.L_x_10:
[----:B------:R-:W-:Y:S01]  /*0d70*/  USHF.R.U64 UR5, UR10, UR28, UR11 ;  /* 0x0000001c0a057299 */ /* 0x000fe2000800120b */
[----:B------:R-:W-:Y:S01]  /*0d80*/  I2FP.F32.U32 R0, UR9 ;  /* 0x0000000900007c45 */ /* 0x000fe20008201000 */
[----:B------:R-:W-:Y:S01]  /*0d90*/  USHF.R.U32.HI UR6, URZ, UR28, UR11 ;  /* 0x0000001c3f067299 */ /* 0x000fe2000801160b */
[----:B-1----:R-:W-:Y:S01]  /*0da0*/  R2UR UR19, R4 ;  /* 0x00000000041372ca */ /* 0x002fe200000e0000 */
[----:B------:R-:W-:Y:S02]  /*0db0*/  UIADD3 UR28, UP1, URZ, -UR5, URZ ;  /* 0x800000053f1c7290 */ /* 0x000fe4000ff3e03f */
[----:B------:R-:W-:Y:S01]  /*0dc0*/  FMUL R0, R0, UR31 ;  /* 0x0000001f00007c20 */ /* 0x000fe20008400000 */
[----:B------:R-:W-:Y:S01]  /*0dd0*/  ULDC.64 UR10, c[0x0][0x620] ;  /* 0x00018800000a7ab9 */ /* 0x000fe20000000a00 */
[----:B------:R-:W-:Y:S01]  /*0de0*/  UIADD3.X UR6, URZ, ~UR6, URZ, UP1, !UPT ;  /* 0x800000063f067290 */ /* 0x000fe20008ffe43f */
[----:B------:R-:W-:Y:S01]  /*0df0*/  UMOV UR14, UR29 ;  /* 0x0000001d000e7c82 */ /* 0x000fe20008000000 */
[----:B------:R-:W-:-:S02]  /*0e00*/  UMOV UR15, UR30 ;  /* 0x0000001e000f7c82 */ /* 0x000fc40008000000 */
[----:B------:R-:W0:Y:S01]  /*0e10*/  F2I.U32.TRUNC.NTZ R0, R0 ;  /* 0x0000000000007305 */ /* 0x000e22000020f000 */
[----:B------:R-:W-:Y:S02]  /*0e20*/  UIMAD UR6, UR6, UR10, URZ ;  /* 0x0000000a060672a4 */ /* 0x000fe4000f8e023f */
[----:B------:R-:W-:Y:S02]  /*0e30*/  UIMAD.WIDE.U32 UR14, UR28, UR10, UR14 ;  /* 0x0000000a1c0e72a5 */ /* 0x000fe4000f8e000e */
[----:B------:R-:W-:Y:S01]  /*0e40*/  UIMAD UR28, UR28, UR11, UR6 ;  /* 0x0000000b1c1c72a4 */ /* 0x000fe2000f8e0206 */
[----:B------:R-:W-:Y:S01]  /*0e50*/  ULDC UR29, c[0x0][0x618] ;  /* 0x00018600001d7ab9 */ /* 0x000fe20000000800 */
[----:B------:R-:W-:Y:S02]  /*0e60*/  ULDC UR33, c[0x0][0x658] ;  /* 0x0001960000217ab9 */ /* 0x000fe40000000800 */
[----:B------:R-:W-:Y:S01]  /*0e70*/  UIADD3 UR28, UR15, UR28, URZ ;  /* 0x0000001c0f1c7290 */ /* 0x000fe2000fffe03f */
[----:B------:R-:W-:Y:S01]  /*0e80*/  UMOV UR18, 0xffffffff ;  /* 0xffffffff00127882 */ /* 0x000fe20000000000 */
[----:B------:R-:W-:Y:S01]  /*0e90*/  ULDC.64 UR10, c[0x0][0x640] ;  /* 0x00019000000a7ab9 */ /* 0x000fe20000000a00 */
[----:B------:R-:W-:Y:S01]  /*0ea0*/  USHF.L.U32 UR18, UR18, UR33, URZ ;  /* 0x0000002112127299 */ /* 0x000fe2000800063f */
[----:B------:R-:W-:Y:S01]  /*0eb0*/  ISETP.NE.U32.AND P0, PT, RZ, UR10, PT ;  /* 0x0000000aff007c0c */ /* 0x000fe2000bf05070 */
[----:B------:R-:W-:Y:S01]  /*0ec0*/  USHF.R.U64 UR14, UR14, UR29, UR28 ;  /* 0x0000001d0e0e7299 */ /* 0x000fe2000800121c */
[----:B0-----:R-:W-:Y:S01]  /*0ed0*/  R2UR UR25, R0 ;  /* 0x00000000001972ca */ /* 0x001fe200000e0000 */
[----:B------:R-:W-:Y:S01]  /*0ee0*/  UMOV UR30, 0x1 ;  /* 0x00000001001e7882 */ /* 0x000fe20000000000 */
[----:B------:R-:W-:Y:S01]  /*0ef0*/  USHF.R.U32.HI UR28, URZ, UR29, UR28 ;  /* 0x0000001d3f1c7299 */ /* 0x000fe2000801161c */
[----:B------:R-:W-:Y:S01]  /*0f00*/  ISETP.NE.AND.EX P0, PT, RZ, UR11, PT, P0 ;  /* 0x0000000bff007c0c */ /* 0x000fe2000bf05300 */
[----:B------:R-:W-:Y:S01]  /*0f10*/  ULDC UR31, c[0x0][0x608] ;  /* 0x00018200001f7ab9 */ /* 0x000fe20000000800 */
[----:B------:R-:W-:-:S02]  /*0f20*/  USHF.L.U32 UR15, UR30, UR33, URZ ;  /* 0x000000211e0f7299 */ /* 0x000fc4000800063f */
[----:B------:R-:W-:Y:S02]  /*0f30*/  ULOP3.LUT UR30, URZ, UR18, URZ, 0x33, !UPT ;  /* 0x000000123f1e7292 */ /* 0x000fe4000f8e333f */
[----:B------:R-:W-:Y:S02]  /*0f40*/  USHF.R.U64 UR35, UR14, UR31, UR28 ;  /* 0x0000001f0e237299 */ /* 0x000fe4000800121c */
[----:B------:R-:W-:Y:S02]  /*0f50*/  USHF.R.U32.HI UR18, URZ, UR31, UR28 ;  /* 0x0000001f3f127299 */ /* 0x000fe4000801161c */
[----:B------:R-:W-:Y:S02]  /*0f60*/  UIADD3 UR19, -UR19, URZ, URZ ;  /* 0x0000003f13137290 */ /* 0x000fe4000fffe13f */
[----:B------:R-:W-:Y:S02]  /*0f70*/  USHF.R.U64 UR36, UR35, UR33, UR18 ;  /* 0x0000002123247299 */ /* 0x000fe40008001212 */
[----:B------:R-:W-:Y:S01]  /*0f80*/  USHF.R.U32.HI UR31, URZ, UR33, UR18 ;  /* 0x000000213f1f7299 */ /* 0x000fe20008011612 */
[----:B------:R-:W-:Y:S01]  /*0f90*/  ULDC UR24, c[0x0][0x144] ;  /* 0x0000510000187ab9 */ /* 0x000fe20000000800 */
[----:B------:R-:W-:Y:S01]  /*0fa0*/  ULDC UR6, c[0x0][0x600] ;  /* 0x0001800000067ab9 */ /* 0x000fe20000000800 */
[----:B------:R-:W-:-:S02]  /*0fb0*/  UIMAD UR4, UR24, UR19, UR4 ;  /* 0x00000013180472a4 */ /* 0x000fc4000f8e0204 */
[----:B------:R-:W-:Y:S02]  /*0fc0*/  UIADD3 UR12, UR6, -0x1, URZ ;  /* 0xffffffff060c7890 */ /* 0x000fe4000fffe03f */
[----:B------:R-:W-:Y:S01]  /*0fd0*/  UIADD3 UR32, -UR25, URZ, URZ ;  /* 0x0000003f19207290 */ /* 0x000fe2000fffe13f */
[----:B------:R-:W-:Y:S01]  /*0fe0*/  ULDC UR37, c[0x0][0x148] ;  /* 0x0000520000257ab9 */ /* 0x000fe20000000800 */
[----:B------:R-:W-:Y:S01]  /*0ff0*/  ULDC UR33, c[0x0][0x648] ;  /* 0x0001920000217ab9 */ /* 0x000fe20000000800 */
[----:B------:R-:W-:Y:S01]  /*1000*/  ULDC UR34, c[0x0][0x638] ;  /* 0x00018e0000227ab9 */ /* 0x000fe20000000800 */
[----:B------:R-:W-:Y:S01]  /*1010*/  UMOV UR18, UR36 ;  /* 0x0000002400127c82 */ /* 0x000fe20008000000 */
[----:B------:R-:W-:Y:S01]  /*1020*/  UMOV UR19, UR31 ;  /* 0x0000001f00137c82 */ /* 0x000fe20008000000 */
[----:B------:R-:W-:Y:S06]  /*1030*/  @!P0 BRA `(.L_x_11) ;  /* 0x0000000000308947 */ /* 0x000fec0003800000 */
[----:B------:R-:W-:Y:S02]  /*1040*/  ULDC UR28, c[0x0][0x64c] ;  /* 0x00019300001c7ab9 */ /* 0x000fe40000000800 */
        /* <DEDUP_REMOVED lines=8> */
[----:B------:R-:W-:-:S07]  /*10d0*/  UIMAD.WIDE.U32.X UR10, UR31, UR11, UR28, UP1 ;  /* 0x0000000b1f0a72a5 */ /* 0x000fce00088e041c */
[----:B------:R-:W-:Y:S01]  /*10e0*/  UMOV UR18, UR10 ;  /* 0x0000000a00127c82 */ /* 0x000fe20008000000 */
[----:B------:R-:W-:-:S05]  /*10f0*/  UMOV UR19, UR11 ;  /* 0x0000000b00137c82 */ /* 0x000fca0008000000 */
.L_x_11:
[----:B------:R-:W-:Y:S01]  /*1100*/  USHF.R.U64 UR10, UR18, UR33, UR19 ;  /* 0x00000021120a7299 */ /* 0x000fe20008001213 */
[----:B------:R-:W-:Y:S01]  /*1110*/  IMAD.U32 R6, RZ, RZ, UR5 ;  /* 0x00000005ff067e24 */ /* 0x000fe2000f8e00ff */
[----:B------:R-:W-:Y:S01]  /*1120*/  @UP2 UIMAD UR4, UR37, UR32, UR9 ;  /* 0x00000020250422a4 */ /* 0x000fe2000f8e0209 */
[----:B------:R-:W-:Y:S01]  /*1130*/  IMAD.MOV.U32 R0, RZ, RZ, 0x1 ;  /* 0x00000001ff007424 */ /* 0x000fe200078e00ff */
[----:B------:R-:W-:Y:S02]  /*1140*/  ULOP3.LUT UR30, UR35, UR30, URZ, 0xc0, !UPT ;  /* 0x0000001e231e7292 */ /* 0x000fe4000f8ec03f */
[----:B------:R-:W-:Y:S01]  /*1150*/  UIADD3 UR9, -UR10, URZ, URZ ;  /* 0x0000003f0a097290 */ /* 0x000fe2000fffe13f */
[----:B------:R0:W-:Y:S01]  /*1160*/  STL [R1+0x74], R6 ;  /* 0x0000740601007387 */ /* 0x0001e20000100800 */
[----:B------:R-:W-:Y:S02]  /*1170*/  ULOP3.LUT UR12, UR14, UR12, URZ, 0xc0, !UPT ;  /* 0x0000000c0e0c7292 */ /* 0x000fe4000f8ec03f */
[----:B------:R-:W-:-:S02]  /*1180*/  UIMAD UR15, UR15, UR10, UR30 ;  /* 0x0000000a0f0f72a4 */ /* 0x000fc4000f8e021e */
[----:B------:R-:W-:Y:S01]  /*1190*/  UIMAD UR9, UR9, UR34, UR36 ;  /* 0x00000022090972a4 */ /* 0x000fe2000f8e0224 */
[----:B------:R-:W-:Y:S02]  /*11a0*/  ULDC UR10, c[0x0][0x610] ;  /* 0x00018400000a7ab9 */ /* 0x000fe40000000800 */
[----:B------:R-:W-:Y:S02]  /*11b0*/  UIMAD UR4, UR15, UR10, UR4 ;  /* 0x0000000a0f0472a4 */ /* 0x000fe4000f8e0204 */
[----:B------:R-:W-:-:S04]  /*11c0*/  UIMAD UR9, UR9, UR6, UR12 ;  /* 0x00000006090972a4 */ /* 0x000fc8000f8e020c */
[----:B------:R-:W-:Y:S02]  /*11d0*/  USEL UR6, UR9, UR4, !UP2 ;  /* 0x0000000409067287 */ /* 0x000fe4000d000000 */
[----:B------:R-:W-:-:S04]  /*11e0*/  USEL UR4, UR4, UR9, !UP2 ;  /* 0x0000000904047287 */ /* 0x000fc8000d000000 */
[----:B------:R-:W-:Y:S02]  /*11f0*/  IMAD.U32 R5, RZ, RZ, UR6 ;  /* 0x00000006ff057e24 */ /* 0x000fe4000f8e00ff */
[----:B------:R-:W-:-:S05]  /*1200*/  IMAD.U32 R4, RZ, RZ, UR4 ;  /* 0x00000004ff047e24 */ /* 0x000fca000f8e00ff */
[----:B------:R0:W-:Y:S04]  /*1210*/  STL [R1+0x80], R4 ;  /* 0x0000800401007387 */ /* 0x0001e80000100800 */
[----:B------:R0:W-:Y:S02]  /*1220*/  STL [R1+0x84], R5 ;  /* 0x0000840501007387 */ /* 0x0001e40000100800 */
.L_x_9:
[----:B------:R-:W-:Y:S02]  /*1230*/  ULDC UR4, c[0x0][0x28c] ;  /* 0x0000a30000047ab9 */ /* 0x000fe40000000800 */
[----:B------:R-:W-:-:S04]  /*1240*/  UIADD3 UR4, UR4, 0x3f, URZ ;  /* 0x0000003f04047890 */ /* 0x000fc8000fffe03f */
[----:B------:R-:W-:-:S04]  /*1250*/  USHF.R.S32.HI UR5, URZ, 0x1f, UR4 ;  /* 0x0000001f3f057899 */ /* 0x000fc80008011404 */
[----:B------:R-:W-:-:S04]  /*1260*/  ULEA.HI UR5, UR5, UR4, URZ, 0x6 ;  /* 0x0000000405057291 */ /* 0x000fc8000f8f303f */
[----:B------:R-:W-:Y:S01]  /*1270*/  USHF.R.S32.HI UR14, URZ, 0x6, UR5 ;  /* 0x000000063f0e7899 */ /* 0x000fe20008011405 */
[----:B------:R-:W-:Y:S11]  /*1280*/  @!P1 BRA `(.L_x_12) ;  /* 0x000000d800f89947 */ /* 0x000ff60003800000 */
[----:B------:R-:W-:-:S06]  /*1290*/  UISETP.GT.U32.AND UP1, UPT, UR16, 0x1, UPT ;  /* 0x000000011000788c */ /* 0x000fcc000bf24070 */
[----:B------:R-:W-:-:S13]  /*12a0*/  PLOP3.LUT P0, PT, PT, PT, UP1, 0x80, 0x0 ;  /* 0x000000000000781c */ /* 0x000fda0003f0f018 */
[----:B------:R-:W-:Y:S05]  /*12b0*/  @P0 EXIT ;  /* 0x000000000000094d */ /* 0x000fea0003800000 */
.L_x_13:
[----:B------:R-:W-:-:S08]  /*12c0*/  NOP ;  /* 0x0000000000007918 */ /* 0x000fd00000000000 */
[----:B------:R-:W2:Y:S02]  /*12d0*/  USETMAXREG.TRY_ALLOC.CTAPOOL UP1, 0xe8 ;  /* 0x000000e8000079c8 */ /* 0x000ea40008020600 */
[----:B--2---:R-:W-:-:S13]  /*12e0*/  PLOP3.LUT P0, PT, PT, PT, UP1, 0x80, 0x0 ;  /* 0x000000000000781c */ /* 0x004fda0003f0f018 */
[----:B------:R-:W-:Y:S05]  /*12f0*/  @!P0 BRA `(.L_x_13) ;  /* 0xfffffffc00f08947 */ /* 0x000fea000383ffff */
[----:B------:R-:W-:-:S13]  /*1300*/  LOP3.LUT P0, RZ, R0, 0xff, RZ, 0xc0, !PT ;  /* 0x000000ff00ff7812 */ /* 0x000fda000780c0ff */
[----:B------:R-:W-:Y:S05]  /*1310*/  @!P0 EXIT ;  /* 0x000000000000894d */ /* 0x000fea0003800000 */
[----:B------:R-:W2:Y:S01]  /*1320*/  S2UR UR4, SR_CgaCtaId ;  /* 0x00000000000479c3 */ /* 0x000ea20000008800 */
[----:B------:R-:W-:Y:S01]  /*1330*/  SHF.R.S32.HI R0, RZ, 0x1f, R3 ;  /* 0x0000001fff007819 */ /* 0x000fe20000011403 */
[----:B------:R-:W-:Y:S01]  /*1340*/  UIADD3 UR6, UR17, -0x1, URZ ;  /* 0xffffffff11067890 */ /* 0x000fe2000fffe03f */
[----:B------:R-:W-:Y:S02]  /*1350*/  UMOV UR16, 0x400 ;  /* 0x0000040000107882 */ /* 0x000fe40000000000 */
[CC--:B------:R-:W-:Y:S01]  /*1360*/  LEA.HI R2, R0.reuse, R3.reuse, RZ, 0x2 ;  /* 0x0000000300027211 */ /* 0x0c0fe200078f10ff */
[----:B------:R-:W-:Y:S01]  /*1370*/  USHF.R.U32.HI UR5, URZ, 0x1, UR14 ;  /* 0x000000013f057899 */ /* 0x000fe2000801160e */
[----:B------:R-:W-:Y:S01]  /*1380*/  LEA.HI R0, R0, R3, RZ, 0x5 ;  /* 0x0000000300007211 */ /* 0x000fe200078f28ff */
[----:B------:R-:W-:Y:S01]  /*1390*/  UISETP.LT.AND UP1, UPT, UR14, 0x1, UPT ;  /* 0x000000010e00788c */ /* 0x000fe2000bf21270 */
[--C-:B01----:R-:W-:Y:S01]  /*13a0*/  SHF.R.S32.HI R4, RZ, 0x2, R2.reuse ;  /* 0x00000002ff047819 */ /* 0x103fe20000011402 */
[----:B------:R-:W-:Y:S01]  /*13b0*/  ULOP3.LUT UR15, UR14, 0x1, URZ, 0xc0, !UPT ;  /* 0x000000010e0f7892 */ /* 0x000fe2000f8ec03f */
[----:B------:R-:W-:Y:S01]  /*13c0*/  SHF.R.S32.HI R5, RZ, 0x1f, R2 ;  /* 0x0000001fff057819 */ /* 0x000fe20000011402 */
[----:B------:R-:W-:-:S02]  /*13d0*/  ULOP3.LUT UR5, UR5, 0x1, URZ, 0xc0, !UPT ;  /* 0x0000000105057892 */ /* 0x000fc4000f8ec03f */
[----:B------:R-:W-:Y:S01]  /*13e0*/  USEL UR12, UR14, 0x1, UP1 ;  /* 0x000000010e0c7887 */ /* 0x000fe20008800000 */
[----:B------:R-:W-:Y:S01]  /*13f0*/  LEA.HI R5, R5, R4, RZ, 0x3 ;  /* 0x0000000405057211 */ /* 0x000fe200078f18ff */
[----:B------:R-:W-:Y:S02]  /*1400*/  USEL UR15, UR15, URZ, !UP0 ;  /* 0x0000003f0f0f7287 */ /* 0x000fe4000c000000 */
[----:B------:R-:W-:Y:S01]  /*1410*/  UISETP.NE.AND UP1, UPT, UR6, URZ, UPT ;  /* 0x0000003f0600728c */ /* 0x000fe2000bf25270 */
[----:B------:R-:W-:Y:S01]  /*1420*/  LOP3.LUT R5, R5, 0xfffffff8, RZ, 0xc0, !PT ;  /* 0xfffffff805057812 */ /* 0x000fe200078ec0ff */
[----:B------:R-:W-:Y:S02]  /*1430*/  UISETP.EQ.U32.AND UP0, UPT, UR5, 0x1, !UP0 ;  /* 0x000000010500788c */ /* 0x000fe4000c702070 */
[----:B------:R-:W-:Y:S02]  /*1440*/  ULOP3.LUT UR34, UR13, 0x1, URZ, 0xfc, !UPT ;  /* 0x000000010d227892 */ /* 0x000fe4000f8efc3f */
[----:B--2---:R-:W-:Y:S01]  /*1450*/  ULEA UR16, UR4, UR16, 0x18 ;  /* 0x0000001004107291 */ /* 0x004fe2000f8ec03f */
[----:B------:R-:W-:Y:S01]  /*1460*/  IMAD.IADD R2, R4, 0x1, -R5 ;  /* 0x0000000104027824 */ /* 0x000fe200078e0a05 */
[----:B------:R-:W-:Y:S01]  /*1470*/  USHF.L.U32 UR4, UR6, 0x3, URZ ;  /* 0x0000000306047899 */ /* 0x000fe2000800063f */
[----:B------:R-:W-:Y:S01]  /*1480*/  SHF.R.S32.HI R5, RZ, 0x5, R0 ;  /* 0x00000005ff057819 */ /* 0x000fe20000011400 */
[----:B------:R-:W-:-:S02]  /*1490*/  UIADD3 UR33, UR16, 0x30, URZ ;  /* 0x0000003010217890 */ /* 0x000fc4000fffe03f */
[----:B------:R-:W-:Y:S01]  /*14a0*/  ULOP3.LUT UR4, UR4, 0x8, URZ, 0xc0, !UPT ;  /* 0x0000000804047892 */ /* 0x000fe2000f8ec03f */
[--C-:B------:R-:W-:Y:S01]  /*14b0*/  SHF.R.S32.HI R3, RZ, 0x1f, R2.reuse ;  /* 0x0000001fff037819 */ /* 0x100fe20000011402 */
[C-C-:B------:R-:W-:Y:S01]  /*14c0*/  IMAD R0, R5.reuse, -0x10, -R2.reuse ;  /* 0xfffffff005007824 */ /* 0x140fe200078e0a02 */
[----:B------:R-:W-:Y:S02]  /*14d0*/  UIADD3 UR12, -UR12, UR14, URZ ;  /* 0x0000000e0c0c7290 */ /* 0x000fe4000fffe13f */
[----:B------:R-:W-:Y:S01]  /*14e0*/  ULOP3.LUT UR35, UR4, 0x8, URZ, 0x3c, !UPT ;  /* 0x0000000804237892 */ /* 0x000fe2000f8e3c3f */
[----:B------:R-:W-:Y:S01]  /*14f0*/  IMAD.WIDE R2, R5, 0x10, R2 ;  /* 0x0000001005027825 */ /* 0x000fe200078e0202 */
[----:B------:R-:W-:Y:S02]  /*1500*/  ULOP3.LUT UR18, UR4, 0x18, URZ, 0x3c, !UPT ;  /* 0x0000001804127892 */ /* 0x000fe4000f8e3c3f */
[----:B------:R-:W-:Y:S01]  /*1510*/  USEL UR32, URZ, 0x1, UP1 ;  /* 0x000000013f207887 */ /* 0x000fe20008800000 */
[----:B------:R-:W-:Y:S01]  /*1520*/  ULDC UR4, c[0x0][0x284] ;  /* 0x0000a10000047ab9 */ /* 0x000fe20000000800 */
[----:B------:R-:W-:Y:S01]  /*1530*/  ULEA UR17, UR17, UR33, 0x3 ;  /* 0x0000002111117291 */ /* 0x000fe2000f8e183f */
[----:B------:R-:W-:Y:S01]  /*1540*/  VIADD R0, R0, UR4 ;  /* 0x0000000400007c36 */ /* 0x000fe20008000000 */
[----:B------:R-:W-:-:S04]  /*1550*/  USEL UR19, URZ, 0x1, !UP0 ;  /* 0x000000013f137887 */ /* 0x000fc8000c000000 */
[----:B------:R0:W-:Y:S04]  /*1560*/  STL [R1+0x90], R0 ;  /* 0x0000900001007387 */ /* 0x0001e80000100800 */
[----:B------:R0:W-:Y:S04]  /*1570*/  STL.64 [R1+0x88], R2 ;  /* 0x0000880201007387 */ /* 0x0001e80000100a00 */
.L_x_296:
[----:B0-----:R-:W-:Y:S01]  /*1580*/  IMAD.U32 R0, RZ, RZ, UR32 ;  /* 0x00000020ff007e24 */ /* 0x001fe2000f8e00ff */
[----:B--2---:R-:W0:Y:S01]  /*1590*/  LDC R2, c[0x0][0x28c] ;  /* 0x0000a300ff027b82 */ /* 0x004e220000000800 */
[----:B------:R-:W-:Y:S01]  /*15a0*/  UMOV UR4, URZ ;  /* 0x0000003f00047c82 */ /* 0x000fe20008000000 */
[----:B------:R-:W-:Y:S02]  /*15b0*/  UMOV UR24, UR15 ;  /* 0x0000000f00187c82 */ /* 0x000fe40008000000 */
[----:B------:R-:W-:-:S04]  /*15c0*/  SHF.L.U32 R0, R0, 0x1f, RZ ;  /* 0x0000001f00007819 */ /* 0x000fc800000006ff */
[----:B-1----:R-:W1:Y:S01]  /*15d0*/  SYNCS.PHASECHK.TRANS64.TRYWAIT P0, [UR17+-0x8], R0 ;  /* 0xfffff800ff0075a7 */ /* 0x002e620008000151 */
[----:B0-----:R-:W-:Y:S01]  /*15e0*/  ISETP.GE.AND P1, PT, R2, 0x1, PT ;  /* 0x000000010200780c */ /* 0x001fe20003f26270 */
[----:B-1--4-:R-:W-:-:S12]  /*15f0*/  @!P0 BRA `(.L_x_14) ;  /* 0x000000e800048947 */ /* 0x012fd80003800000 */
.L_x_316:
[----:B------:R1:W-:Y:S01]  /*1600*/  STL [R1+0x70], RZ ;  /* 0x000070ff01007387 */ /* 0x0003e20000100800 */
[----:B------:R-:W-:Y:S01]  /*1610*/  UMOV UR5, URZ ;  /* 0x0000003f00057c82 */ /* 0x000fe20008000000 */
[----:B------:R-:W-:Y:S01]  /*1620*/  UMOV UR6, URZ ;  /* 0x0000003f00067c82 */ /* 0x000fe20008000000 */
[----:B0-----:R-:W-:Y:S01]  /*1630*/  IMAD.MOV.U32 R0, RZ, RZ, RZ ;  /* 0x000000ffff007224 */ /* 0x001fe200078e00ff */
[----:B------:R1:W-:Y:S01]  /*1640*/  STL [R1+0x6c], RZ ;  /* 0x00006cff01007387 */ /* 0x0003e20000100800 */
[----:B------:R-:W-:Y:S02]  /*1650*/  CS2R R2, SRZ ;  /* 0x0000000000027805 */ /* 0x000fe4000001ff00 */
[----:B------:R-:W-:Y:S02]  /*1660*/  CS2R R4, SRZ ;  /* 0x0000000000047805 */ /* 0x000fe4000001ff00 */
[----:B------:R-:W-:Y:S01]  /*1670*/  CS2R R6, SRZ ;  /* 0x0000000000067805 */ /* 0x000fe2000001ff00 */
[----:B------:R1:W-:Y:S01]  /*1680*/  STL [R1+0x68], RZ ;  /* 0x000068ff01007387 */ /* 0x0003e20000100800 */
[----:B------:R-:W-:-:S02]  /*1690*/  CS2R R8, SRZ ;  /* 0x0000000000087805 */ /* 0x000fc4000001ff00 */
[----:B------:R-:W-:Y:S02]  /*16a0*/  CS2R R10, SRZ ;  /* 0x00000000000a7805 */ /* 0x000fe4000001ff00 */
[----:B------:R-:W-:Y:S01]  /*16b0*/  CS2R R12, SRZ ;  /* 0x00000000000c7805 */ /* 0x000fe2000001ff00 */
        /* <DEDUP_REMOVED lines=57> */
[----:B------:R-:W-:Y:S01]  /*1a50*/  CS2R R226, SRZ ;  /* 0x0000000000e27805 */ /* 0x000fe2000001ff00 */
[----:B------:R-:W-:Y:S01]  /*1a60*/  IMAD.U32 R228, RZ, RZ, UR19 ;  /* 0x00000013ffe47e24 */ /* 0x000fe2000f8e00ff */
[----:B------:R-:W-:Y:S01]  /*1a70*/  CS2R R24, SRZ ;  /* 0x0000000000187805 */ /* 0x000fe2000001ff00 */
[----:B------:R1:W-:Y:S01]  /*1a80*/  STL [R1+0x28], RZ ;  /* 0x000028ff01007387 */ /* 0x0003e20000100800 */
[----:B------:R-:W-:Y:S02]  /*1a90*/  CS2R R26, SRZ ;  /* 0x00000000001a7805 */ /* 0x000fe4000001ff00 */
[----:B------:R-:W-:-:S02]  /*1aa0*/  CS2R R28, SRZ ;  /* 0x00000000001c7805 */ /* 0x000fc4000001ff00 */
[----:B------:R-:W-:Y:S01]  /*1ab0*/  CS2R R30, SRZ ;  /* 0x00000000001e7805 */ /* 0x000fe2000001ff00 */
[----:B------:R1:W-:Y:S01]  /*1ac0*/  STL [R1+0x24], RZ ;  /* 0x000024ff01007387 */ /* 0x0003e20000100800 */
[----:B------:R-:W-:Y:S02]  /*1ad0*/  CS2R R32, SRZ ;  /* 0x0000000000207805 */ /* 0x000fe4000001ff00 */
[----:B------:R-:W-:Y:S02]  /*1ae0*/  CS2R R34, SRZ ;  /* 0x0000000000227805 */ /* 0x000fe4000001ff00 */
        /* <DEDUP_REMOVED lines=33> */
[----:B------:R1:W-:Y:S01]  /*1d00*/  STL [R1], RZ ;  /* 0x000000ff01007387 */ /* 0x0003e20000100800 */
[----:B------:R-:W-:Y:S02]  /*1d10*/  CS2R R86, SRZ ;  /* 0x0000000000567805 */ /* 0x000fe4000001ff00 */
[----:B------:R-:W-:-:S02]  /*1d20*/  CS2R R88, SRZ ;  /* 0x0000000000587805 */ /* 0x000fc4000001ff00 */
[----:B------:R-:W-:Y:S02]  /*1d30*/  CS2R R90, SRZ ;  /* 0x00000000005a7805 */ /* 0x000fe4000001ff00 */
[----:B------:R-:W-:Y:S02]  /*1d40*/  CS2R R92, SRZ ;  /* 0x00000000005c7805 */ /* 0x000fe4000001ff00 */
[----:B------:R-:W-:Y:S02]  /*1d50*/  CS2R R94, SRZ ;  /* 0x00000000005e7805 */ /* 0x000fe4000001ff00 */
[----:B------:R-:W-:Y:S02]  /*1d60*/  CS2R R96, SRZ ;  /* 0x0000000000607805 */ /* 0x000fe4000001ff00 */
        /* <DEDUP_REMOVED lines=26> */
[----:B------:R-:W-:Y:S01]  /*1f10*/  CS2R R150, SRZ ;  /* 0x0000000000967805 */ /* 0x000fe2000001ff00 */
[----:B-1----:R-:W-:Y:S06]  /*1f20*/  @!P1 BRA `(.L_x_15) ;  /* 0x0000001000749947 */ /* 0x002fec0003800000 */
[----:B------:R-:W-:-:S06]  /*1f30*/  UISETP.NE.AND UP0, UPT, UR34, 0x3, UPT ;  /* 0x000000032200788c */ /* 0x000fcc000bf05270 */
[----:B------:R-:W-:-:S13]  /*1f40*/  PLOP3.LUT P1, PT, PT, PT, UP0, 0x80, 0x0 ;  /* 0x000000000000781c */ /* 0x000fda0003f2f008 */
[----:B------:R-:W-:Y:S05]  /*1f50*/  @!P1 BRA `(.L_x_16) ;  /* 0x0000000000049947 */ /* 0x000fea0003800000 */
[----:B------:R-:W-:Y:S01]  /*1f60*/  BPT.TRAP 0x1 ;  /* 0x000000040000795c */ /* 0x000fe20000300000 */
.L_x_16:
[----:B------:R-:W-:Y:S01]  /*1f70*/  ULEA UR4, UR15, UR16, 0x3 ;  /* 0x000000100f047291 */ /* 0x000fe2000f8e183f */
[----:B------:R-:W-:-:S05]  /*1f80*/  IMAD.U32 R0, RZ, RZ, UR19 ;  /* 0x00000013ff007e24 */ /* 0x000fca000f8e00ff */
[----:B------:R-:W-:-:S04]  /*1f90*/  SHF.L.U32 R0, R0, 0x1f, RZ ;  /* 0x0000001f00007819 */ /* 0x000fc800000006ff */
[----:B------:R0:W1:Y:S01]  /*1fa0*/  SYNCS.PHASECHK.TRANS64.TRYWAIT P0, [UR4], R0 ;  /* 0x00000000ff0075a7 */ /* 0x0000620008000144 */
[----:B------:R-:W-:Y:S05]  /*1fb0*/  @!P1 BRA `(.L_x_17) ;  /* 0x0000000000049947 */ /* 0x000fea0003800000 */
[----:B------:R-:W-:Y:S01]  /*1fc0*/  BPT.TRAP 0x1 ;  /* 0x000000040000795c */ /* 0x000fe20000300000 */
.L_x_17:
[----:B-1----:R-:W-:Y:S05]  /*1fd0*/  @P0 BRA `(.L_x_18) ;  /* 0x0000000000080947 */ /* 0x002fea0003800000 */
[----:B------:R-:W1:Y:S02]  /*1fe0*/  SYNCS.PHASECHK.TRANS64.TRYWAIT P0, [UR4], R0 ;  /* 0x00000000ff0075a7 */ /* 0x000e640008000144 */
[----:B-1----:R-:W-:Y:S05]  /*1ff0*/  @!P0 BRA `(.L_x_19) ;  /* 0x000000dc009c8947 */ /* 0x002fea0003800000 */
.L_x_18:
[----:B------:R-:W-:Y:S01]  /*2000*/  UIADD3 UR4, UR16, 0x100, URZ ;  /* 0x0000010010047890 */ /* 0x000fe2000fffe03f */
[----:B------:R-:W-:Y:S01]  /*2010*/  WARPGROUP.ARRIVE ;  /* 0x00000000000079c5 */ /* 0x000fe20000000000 */
[----:B------:R-:W-:Y:S01]  /*2020*/  UIADD3 UR5, UR16, 0x2100, URZ ;  /* 0x0000210010057890 */ /* 0x000fe2000fffe03f */
[----:B------:R2:W-:Y:S01]  /*2030*/  STL [R1+0x70], RZ ;  /* 0x000070ff01007387 */ /* 0x0005e20000100800 */
[----:B------:R-:W-:Y:S01]  /*2040*/  USHF.R.U32.HI UR4, URZ, 0x4, UR4 ;  /* 0x000000043f047899 */ /* 0x000fe20008011604 */
[----:B01----:R-:W-:Y:S01]  /*2050*/  IMAD.MOV.U32 R0, RZ, RZ, RZ ;  /* 0x000000ffff007224 */ /* 0x003fe200078e00ff */
[----:B------:R-:W-:Y:S01]  /*2060*/  USHF.R.U32.HI UR5, URZ, 0x4, UR5 ;  /* 0x000000043f057899 */ /* 0x000fe20008011605 */
[----:B------:R2:W-:Y:S01]  /*2070*/  STL [R1+0x6c], RZ ;  /* 0x00006cff01007387 */ /* 0x0005e20000100800 */
[----:B------:R-:W-:Y:S01]  /*2080*/  ULOP3.LUT UR4, UR4, 0x3fff, URZ, 0xc0, !UPT ;  /* 0x00003fff04047892 */ /* 0x000fe2000f8ec03f */
[----:B------:R-:W-:Y:S01]  /*2090*/  CS2R R2, SRZ ;  /* 0x0000000000027805 */ /* 0x000fe2000001ff00 */
[----:B------:R-:W-:Y:S01]  /*20a0*/  ULOP3.LUT UR5, UR5, 0x3fff, URZ, 0xc0, !UPT ;  /* 0x00003fff05057892 */ /* 0x000fe2000f8ec03f */
[----:B------:R2:W-:Y:S01]  /*20b0*/  STL [R1+0x68], RZ ;  /* 0x000068ff01007387 */ /* 0x0005e20000100800 */
[----:B------:R-:W-:Y:S01]  /*20c0*/  ULOP3.LUT UR4, UR4, 0x10000, URZ, 0xfc, !UPT ;  /* 0x0001000004047892 */ /* 0x000fe2000f8efc3f */
[----:B------:R-:W-:Y:S01]  /*20d0*/  CS2R R4, SRZ ;  /* 0x0000000000047805 */ /* 0x000fe2000001ff00 */
[----:B------:R-:W-:Y:S01]  /*20e0*/  ULOP3.LUT UR5, UR5, 0x10000, URZ, 0xfc, !UPT ;  /* 0x0001000005057892 */ /* 0x000fe2000f8efc3f */
[----:B------:R2:W-:Y:S01]  /*20f0*/  STL [R1+0x64], RZ ;  /* 0x000064ff01007387 */ /* 0x0005e20000100800 */
[----:B------:R-:W-:Y:S01]  /*2100*/  ULEA UR8, UR15, UR4, 0x8 ;  /* 0x000000040f087291 */ /* 0x000fe2000f8e403f */
[----:B------:R-:W-:Y:S01]  /*2110*/  CS2R R6, SRZ ;  /* 0x0000000000067805 */ /* 0x000fe2000001ff00 */
[----:B------:R-:W-:Y:S01]  /*2120*/  ULEA UR10, UR15, UR5, 0xa ;  /* 0x000000050f0a7291 */ /* 0x000fe2000f8e503f */
[----:B------:R2:W-:Y:S01]  /*2130*/  STL [R1+0x60], RZ ;  /* 0x000060ff01007387 */ /* 0x0005e20000100800 */
[----:B------:R-:W-:Y:S01]  /*2140*/  UMOV UR9, 0x80000020 ;  /* 0x8000002000097882 */ /* 0x000fe20000000000 */
[----:B------:R-:W-:Y:S01]  /*2150*/  UMOV UR11, 0x80000020 ;  /* 0x80000020000b7882 */ /* 0x000fe20000000000 */
[----:B------:R-:W-:Y:S01]  /*2160*/  ULDC UR5, c[0x0][0x50c] ;  /* 0x0001430000057ab9 */ /* 0x000fe20000000800 */
[----:B------:R2:W-:Y:S01]  /*2170*/  STL [R1+0x5c], RZ ;  /* 0x00005cff01007387 */ /* 0x0005e20000100800 */
[----:B------:R-:W-:Y:S01]  /*2180*/  UISETP.NE.AND UP0, UPT, UR5, 0x2, UPT ;  /* 0x000000020500788c */ /* 0x000fe2000bf05270 */
[----:B------:R-:W-:Y:S01]  /*2190*/  CS2R R8, SRZ ;  /* 0x0000000000087805 */ /* 0x000fe2000001ff00 */
[----:B------:R-:W-:Y:S01]  /*21a0*/  UMOV UR4, 0x2 ;  /* 0x0000000200047882 */ /* 0x000fe20000000000 */
[----:B------:R-:W-:Y:S01]  /*21b0*/  QGMMA.64x256x32.F32.E5M2.E5M2 R24, gdesc[UR8], RZ, !UPT ;  /* 0x03e00000081879f3 */ /* 0x000fe2000c7038ff */
[----:B------:R2:W-:Y:S01]  /*21c0*/  STL [R1+0x58], RZ ;  /* 0x000058ff01007387 */ /* 0x0005e20000100800 */
[----:B------:R-:W-:Y:S01]  /*21d0*/  USEL UR5, URZ, 0x1, UP0 ;  /* 0x000000013f057887 */ /* 0x000fe20008000000 */
[----:B------:R-:W-:Y:S01]  /*21e0*/  CS2R R10, SRZ ;  /* 0x00000000000a7805 */ /* 0x000fe2000001ff00 */
[----:B------:R-:W-:Y:S01]  /*21f0*/  UIADD3 UR8, UR8, 0x2, URZ ;  /* 0x0000000208087890 */ /* 0x000fe2000fffe03f */
[----:B------:R2:W-:Y:S01]  /*2200*/  STL [R1+0x54], RZ ;  /* 0x000054ff01007387 */ /* 0x0005e20000100800 */
[----:B------:R-:W-:Y:S01]  /*2210*/  UIADD3 UR10, UR10, 0x2, URZ ;  /* 0x000000020a0a7890 */ /* 0x000fe2000fffe03f */
[----:B------:R-:W-:-:S02]  /*2220*/  CS2R R12, SRZ ;  /* 0x00000000000c7805 */ /* 0x000fc4000001ff00 */
[----:B------:R-:W-:Y:S01]  /*2230*/  ISETP.NE.AND P0, PT, RZ, UR5, PT ;  /* 0x00000005ff007c0c */ /* 0x000fe2000bf05270 */
[----:B------:R2:W-:Y:S01]  /*2240*/  STL [R1+0x50], RZ ;  /* 0x000050ff01007387 */ /* 0x0005e20000100800 */
[----:B------:R-:W-:Y:S01]  /*2250*/  UMOV UR9, 0x80000020 ;  /* 0x8000002000097882 */ /* 0x000fe20000000000 */
[----:B------:R-:W-:Y:S01]  /*2260*/  UMOV UR11, 0x80000020 ;  /* 0x80000020000b7882 */ /* 0x000fe20000000000 */
        /* <DEDUP_REMOVED lines=57> */
[----:B------:R2:W-:Y:S04]  /*2600*/  STL [R1+0x14], RZ ;  /* 0x000014ff01007387 */ /* 0x0005e80000100800 */
[----:B------:R2:W-:Y:S04]  /*2610*/  STL [R1+0x10], RZ ;  /* 0x000010ff01007387 */ /* 0x0005e80000100800 */
[----:B------:R2:W-:Y:S04]  /*2620*/  STL [R1+0xc], RZ ;  /* 0x00000cff01007387 */ /* 0x0005e80000100800 */
[----:B------:R2:W-:Y:S04]  /*2630*/  STL [R1+0x8], RZ ;  /* 0x000008ff01007387 */ /* 0x0005e80000100800 */
[----:B------:R2:W-:Y:S04]  /*2640*/  STL [R1+0x4], RZ ;  /* 0x000004ff01007387 */ /* 0x0005e80000100800 */
[----:B------:R2:W-:Y:S01]  /*2650*/  STL [R1], RZ ;  /* 0x000000ff01007387 */ /* 0x0005e20000100800 */
[----:B------:R-:W-:Y:S01]  /*2660*/  QGMMA.64x256x32.F32.E5M2.E5M2 R24, gdesc[UR8], R24, gsb0 ;  /* 0x03e00000081879f3 */ /* 0x000fe20008003818 */
[----:B------:R-:W-:Y:S05]  /*2670*/  @!P0 BRA `(.L_x_20) ;  /* 0x0000000800848947 */ /* 0x000fea0003800000 */
[----:B------:R-:W-:Y:S02]  /*2680*/  WARPGROUP.DEPBAR.LE gsb0, 0x0 ;  /* 0x00008000000079c5 */ /* 0x000fe40000010000 */
[----:B------:R-:W-:-:S01]  /*2690*/  FADD R227, RZ, R24 ;  /* 0x00000018ffe37221 */ /* 0x000fc20000000000 */
[----:B------:R-:W-:Y:S01]  /*26a0*/  FADD R226, RZ, R25 ;  /* 0x00000019ffe27221 */ /* 0x000fe20000000000 */
[----:B------:R-:W-:-:S01]  /*26b0*/  FADD R225, RZ, R26 ;  /* 0x0000001affe17221 */ /* 0x000fc20000000000 */
[----:B------:R-:W-:Y:S01]  /*26c0*/  FADD R224, RZ, R27 ;  /* 0x0000001bffe07221 */ /* 0x000fe20000000000 */
[----:B------:R-:W-:-:S01]  /*26d0*/  FADD R223, RZ, R28 ;  /* 0x0000001cffdf7221 */ /* 0x000fc20000000000 */
[----:B------:R0:W-:Y:S01]  /*26e0*/  STL [R1+0x98], R227 ;  /* 0x000098e301007387 */ /* 0x0001e20000100800 */
[----:B------:R-:W-:-:S01]  /*26f0*/  FADD R222, RZ, R29 ;  /* 0x0000001dffde7221 */ /* 0x000fc20000000000 */
[----:B------:R-:W-:Y:S01]  /*2700*/  FADD R221, RZ, R30 ;  /* 0x0000001effdd7221 */ /* 0x000fe20000000000 */
[----:B------:R-:W-:-:S01]  /*2710*/  FADD R220, RZ, R31 ;  /* 0x0000001fffdc7221 */ /* 0x000fc20000000000 */
[----:B------:R-:W-:Y:S01]  /*2720*/  FADD R219, RZ, R32 ;  /* 0x00000020ffdb7221 */ /* 0x000fe20000000000 */
[----:B------:R-:W-:-:S01]  /*2730*/  FADD R218, RZ, R33 ;  /* 0x00000021ffda7221 */ /* 0x000fc20000000000 */
[----:B------:R-:W-:Y:S01]  /*2740*/  FADD R217, RZ, R34 ;  /* 0x00000022ffd97221 */ /* 0x000fe20000000000 */
[----:B------:R-:W-:-:S01]  /*2750*/  FADD R216, RZ, R35 ;  /* 0x00000023ffd87221 */ /* 0x000fc20000000000 */
[----:B------:R-:W-:Y:S01]  /*2760*/  FADD R215, RZ, R36 ;  /* 0x00000024ffd77221 */ /* 0x000fe20000000000 */
[----:B------:R-:W-:-:S01]  /*2770*/  FADD R214, RZ, R37 ;  /* 0x00000025ffd67221 */ /* 0x000fc20000000000 */
[----:B0-----:R-:W-:Y:S01]  /*2780*/  FADD R227, RZ, R123 ;  /* 0x0000007bffe37221 */ /* 0x001fe20000000000 */
[----:B------:R-:W-:-:S01]  /*2790*/  FADD R213, RZ, R38 ;  /* 0x00000026ffd57221 */ /* 0x000fc20000000000 */
[----:B------:R-:W-:Y:S01]  /*27a0*/  FADD R212, RZ, R39 ;  /* 0x00000027ffd47221 */ /* 0x000fe20000000000 */
[----:B------:R-:W-:-:S01]  /*27b0*/  FADD R211, RZ, R40 ;  /* 0x00000028ffd37221 */ /* 0x000fc20000000000 */
[----:B------:R-:W-:Y:S01]  /*27c0*/  FADD R210, RZ, R41 ;  /* 0x00000029ffd27221 */ /* 0x000fe20000000000 */
[----:B------:R0:W-:Y:S01]  /*27d0*/  STL [R1], R227 ;  /* 0x000000e301007387 */ /* 0x0001e20000100800 */
        /* <DEDUP_REMOVED lines=93> */
[----:B0-----:R-:W-:-:S05]  /*2db0*/  FADD R227, RZ, R130 ;  /* 0x00000082ffe37221 */ /* 0x001fca0000000000 */
[----:B------:R0:W-:Y:S02]  /*2dc0*/  STL [R1+0x1c], R227 ;  /* 0x00001ce301007387 */ /* 0x0001e40000100800 */
        /* <DEDUP_REMOVED lines=41> */
[----:B------:R0:W-:Y:S04]  /*3060*/  STL [R1+0x70], R227 ;  /* 0x000070e301007387 */ /* 0x0001e80000100800 */
[----:B0-----:R0:W5:Y:S01]  /*3070*/  LDL.LU R227, [R1+0x98] ;  /* 0x0000980001e37983 */ /* 0x0011620000300800 */
[----:B------:R-:W-:-:S05]  /*3080*/  UMOV UR4, URZ ;  /* 0x0000003f00047c82 */ /* 0x000fca0008000000 */
.L_x_20:
[----:B------:R-:W-:-:S04]  /*3090*/  UIADD3 UR24, UR15, 0x1, URZ ;  /* 0x000000010f187890 */ /* 0x000fc8000fffe03f */
[----:B------:R-:W-:-:S04]  /*30a0*/  UISETP.NE.AND UP0, UPT, UR24, 0x2, UPT ;  /* 0x000000021800788c */ /* 0x000fc8000bf05270 */
[----:B------:R-:W-:Y:S02]  /*30b0*/  USEL UR6, URZ, 0x1, UP0 ;  /* 0x000000013f067887 */ /* 0x000fe40008000000 */
[----:B------:R-:W-:Y:S02]  /*30c0*/  USEL UR24, UR24, URZ, UP0 ;  /* 0x0000003f18187287 */ /* 0x000fe40008000000 */
[----:B------:R-:W-:-:S06]  /*30d0*/  ULOP3.LUT UR6, UR19, UR6, URZ, 0x3c, !UPT ;  /* 0x0000000613067292 */ /* 0x000fcc000f8e3c3f */
[----:B------:R-:W-:Y:S01]  /*30e0*/  IMAD.U32 R228, RZ, RZ, UR6 ;  /* 0x00000006ffe47e24 */ /* 0x000fe2000f8e00ff */
[----:B------:R-:W-:-:S06]  /*30f0*/  UMOV UR6, 0x1 ;  /* 0x0000000100067882 */ /* 0x000fcc0000000000 */
.L_x_15:
[----:B------:R-:W-:-:S06]  /*3100*/  UISETP.GE.AND UP0, UPT, UR12, 0x1, UPT ;  /* 0x000000010c00788c */ /* 0x000fcc000bf06270 */
[----:B------:R-:W-:-:S13]  /*3110*/  PLOP3.LUT P0, PT, PT, PT, UP0, 0x80, 0x0 ;  /* 0x000000000000781c */ /* 0x000fda0003f0f008 */
[----:B------:R-:W-:Y:S05]  /*3120*/  @!P0 BRA `(.L_x_21) ;  /* 0x0000001000808947 */ /* 0x000fea0003800000 */
[----:B------:R-:W-:Y:S01]  /*3130*/  UMOV UR25, UR12 ;  /* 0x0000000c00197c82 */ /* 0x000fe20008000000 */
[----:B------:R-:W-:Y:S01]  /*3140*/  UMOV UR28, UR15 ;  /* 0x0000000f001c7c82 */ /* 0x000fe20008000000 */
[----:B------:R-:W-:-:S05]  /*3150*/  ULDC UR29, c[0x0][0x50c] ;  /* 0x00014300001d7ab9 */ /* 0x000fca0000000800 */
.L_x_29:
[----:B------:R-:W-:-:S06]  /*3160*/  UISETP.NE.AND UP0, UPT, UR34, 0x3, UPT ;  /* 0x000000032200788c */ /* 0x000fcc000bf05270 */
[----:B------:R-:W-:-:S13]  /*3170*/  PLOP3.LUT P1, PT, PT, PT, UP0, 0x80, 0x0 ;  /* 0x000000000000781c */ /* 0x000fda0003f2f008 */
[----:B-1---5:R-:W-:Y:S05]  /*3180*/  @!P1 BRA `(.L_x_22) ;  /* 0x0000000000049947 */ /* 0x022fea0003800000 */
[----:B------:R-:W-:Y:S01]  /*3190*/  BPT.TRAP 0x1 ;  /* 0x000000040000795c */ /* 0x000fe20000300000 */
.L_x_22:
[----:B------:R-:W-:Y:S01]  /*31a0*/  ULEA UR8, UR24, UR16, 0x3 ;  /* 0x0000001018087291 */ /* 0x000fe2000f8e183f */
[----:B------:R-:W-:-:S08]  /*31b0*/  SHF.L.U32 R229, R228, 0x1f, RZ ;  /* 0x0000001fe4e57819 */ /* 0x000fd000000006ff */
[----:B------:R1:W3:Y:S01]  /*31c0*/  SYNCS.PHASECHK.TRANS64.TRYWAIT P0, [UR8], R229 ;  /* 0x000000e5ff0075a7 */ /* 0x0002e20008000148 */
[----:B------:R-:W-:Y:S05]  /*31d0*/  @!P1 BRA `(.L_x_23) ;  /* 0x0000000000049947 */ /* 0x000fea0003800000 */
[----:B------:R-:W-:Y:S01]  /*31e0*/  BPT.TRAP 0x1 ;  /* 0x000000040000795c */ /* 0x000fe20000300000 */
.L_x_23:
[----:B---3--:R-:W-:Y:S05]  /*31f0*/  @P0 BRA `(.L_x_24) ;  /* 0x0000000000080947 */ /* 0x008fea0003800000 */
[----:B------:R-:W3:Y:S02]  /*3200*/  SYNCS.PHASECHK.TRANS64.TRYWAIT P0, [UR8], R229 ;  /* 0x000000e5ff0075a7 */ /* 0x000ee40008000148 */
[----:B---3--:R-:W-:Y:S05]  /*3210*/  @!P0 BRA `(.L_x_25) ;  /* 0x000000cc002c8947 */ /* 0x008fea0003800000 */
.L_x_24:
[----:B------:R-:W-:Y:S01]  /*3220*/  UIADD3 UR8, UR16, 0x100, URZ ;  /* 0x0000010010087890 */ /* 0x000fe2000fffe03f */
[----:B------:R-:W-:Y:S01]  /*3230*/  WARPGROUP.ARRIVE ;  /* 0x00000000000079c5 */ /* 0x000fe20000000000 */
[----:B------:R-:W-:Y:S02]  /*3240*/  UIADD3 UR9, UR16, 0x2100, URZ ;  /* 0x0000210010097890 */ /* 0x000fe4000fffe03f */
[----:B------:R-:W-:Y:S02]  /*3250*/  USHF.R.U32.HI UR8, URZ, 0x4, UR8 ;  /* 0x000000043f087899 */ /* 0x000fe40008011608 */
[----:B------:R-:W-:Y:S02]  /*3260*/  USHF.R.U32.HI UR9, URZ, 0x4, UR9 ;  /* 0x000000043f097899 */ /* 0x000fe40008011609 */
[----:B------:R-:W-:Y:S02]  /*3270*/  UISETP.NE.AND UP0, UPT, UR5, URZ, UPT ;  /* 0x0000003f0500728c */ /* 0x000fe4000bf05270 */
[----:B------:R-:W-:-:S02]  /*3280*/  ULOP3.LUT UR8, UR8, 0x3fff, URZ, 0xc0, !UPT ;  /* 0x00003fff08087892 */ /* 0x000fc4000f8ec03f */
[----:B------:R-:W-:Y:S02]  /*3290*/  ULOP3.LUT UR9, UR9, 0x3fff, URZ, 0xc0, !UPT ;  /* 0x00003fff09097892 */ /* 0x000fe4000f8ec03f */
[----:B------:R-:W-:Y:S02]  /*32a0*/  USEL UR6, UR6, URZ, !UP0 ;  /* 0x0000003f06067287 */ /* 0x000fe4000c000000 */
[----:B------:R-:W-:Y:S02]  /*32b0*/  ULOP3.LUT UR8, UR8, 0x10000, URZ, 0xfc, !UPT ;  /* 0x0001000008087892 */ /* 0x000fe4000f8efc3f */
[----:B------:R-:W-:Y:S02]  /*32c0*/  ULOP3.LUT UR9, UR9, 0x10000, URZ, 0xfc, !UPT ;  /* 0x0001000009097892 */ /* 0x000fe4000f8efc3f */
[----:B------:R-:W-:Y:S02]  /*32d0*/  UISETP.NE.U32.AND UP0, UPT, UR6, URZ, UPT ;  /* 0x0000003f0600728c */ /* 0x000fe4000bf05070 */
[----:B------:R-:W-:-:S02]  /*32e0*/  ULEA UR8, UR24, UR8, 0x8 ;  /* 0x0000000818087291 */ /* 0x000fc4000f8e403f */
[----:B------:R-:W-:Y:S01]  /*32f0*/  ULEA UR10, UR24, UR9, 0xa ;  /* 0x00000009180a7291 */ /* 0x000fe2000f8e503f */
[----:B------:R-:W-:Y:S02]  /*3300*/  UMOV UR11, 0x80000020 ;  /* 0x80000020000b7882 */ /* 0x000fe40000000000 */
[----:B------:R-:W-:Y:S01]  /*3310*/  UMOV UR9, 0x80000020 ;  /* 0x8000002000097882 */ /* 0x000fe20000000000 */
[----:B------:R-:W-:-:S05]  /*3320*/  UIADD3 UR4, UR4, 0x2, URZ ;  /* 0x0000000204047890 */ /* 0x000fca000fffe03f */
[----:B------:R-:W-:Y:S01]  /*3330*/  QGMMA.64x256x32.F32.E5M2.E5M2 R24, gdesc[UR8], R24, UP0 ;  /* 0x03e00000081879f3 */ /* 0x000fe2000bf03818 */
[----:B------:R-:W-:Y:S02]  /*3340*/  UIADD3 UR8, UR8, 0x2, URZ ;  /* 0x0000000208087890 */ /* 0x000fe4000fffe03f */
[----:B------:R-:W-:Y:S01]  /*3350*/  UIADD3 UR10, UR10, 0x2, URZ ;  /* 0x000000020a0a7890 */ /* 0x000fe2000fffe03f */
[----:B------:R-:W-:Y:S01]  /*3360*/  UMOV UR9, 0x80000020 ;  /* 0x8000002000097882 */ /* 0x000fe20000000000 */
[----:B------:R-:W-:Y:S01]  /*3370*/  UMOV UR11, 0x80000020 ;  /* 0x80000020000b7882 */ /* 0x000fe20000000000 */
[----:B------:R-:W-:-:S04]  /*3380*/  UISETP.NE.AND UP0, UPT, UR4, UR29, UPT ;  /* 0x0000001d0400728c */ /* 0x000fc8000bf05270 */
[----:B------:R-:W-:-:S06]  /*3390*/  USEL UR5, URZ, 0x1, UP0 ;  /* 0x000000013f057887 */ /* 0x000fcc0008000000 */
[----:B------:R-:W-:-:S12]  /*33a0*/  ISETP.NE.AND P0, PT, RZ, UR5, PT ;  /* 0x00000005ff007c0c */ /* 0x000fd8000bf05270 */
[----:B------:R-:W-:Y:S03]  /*33b0*/  QGMMA.64x256x32.F32.E5M2.E5M2 R24, gdesc[UR8], R24, gsb0 ;  /* 0x03e00000081879f3 */ /* 0x000fe60008003818 */
[----:B------:R-:W-:Y:S02]  /*33c0*/  WARPGROUP.DEPBAR.LE gsb0, 0x1 ;  /* 0x00008000000079c5 */ /* 0x000fe40000010100 */
[----:B------:R-:W-:Y:S05]  /*33d0*/  @!P0 BRA `(.L_x_26) ;  /* 0x0000000c00788947 */ /* 0x000fea0003800000 */
[----:B------:R-:W-:Y:S02]  /*33e0*/  WARPGROUP.DEPBAR.LE gsb0, 0x0 ;  /* 0x00008000000079c5 */ /* 0x000fe40000010000 */
[----:B-----5:R-:W-:-:S01]  /*33f0*/  FADD R227, R24, R227 ;  /* 0x000000e318e37221 */ /* 0x020fc20000000000 */
[----:B------:R-:W-:Y:S01]  /*3400*/  FADD R226, R25, R226 ;  /* 0x000000e219e27221 */ /* 0x000fe20000000000 */
[----:B------:R-:W-:-:S01]  /*3410*/  FADD R225, R26, R225 ;  /* 0x000000e11ae17221 */ /* 0x000fc20000000000 */
[----:B------:R-:W-:Y:S02]  /*3420*/  FADD R224, R27, R224 ;  /* 0x000000e01be07221 */ /* 0x000fe40000000000 */
[----:B------:R3:W-:Y:S01]  /*3430*/  STL [R1+0x98], R227 ;  /* 0x000098e301007387 */ /* 0x0007e20000100800 */
[----:B------:R-:W-:-:S01]  /*3440*/  FADD R223, R28, R223 ;  /* 0x000000df1cdf7221 */ /* 0x000fc20000000000 */
[----:B------:R-:W-:Y:S01]  /*3450*/  FADD R222, R29, R222 ;  /* 0x000000de1dde7221 */ /* 0x000fe20000000000 */
[----:B------:R-:W-:-:S01]  /*3460*/  FADD R221, R30, R221 ;  /* 0x000000dd1edd7221 */ /* 0x000fc20000000000 */
[----:B---3--:R-:W3:Y:S04]  /*3470*/  LDL.LU R227, [R1+0x2c] ;  /* 0x00002c0001e37983 */ /* 0x008ee80000300800 */
[----:B------:R4:W-:Y:S01]  /*3480*/  STL [R1+0x9c], R226 ;  /* 0x00009ce201007387 */ /* 0x0009e20000100800 */
[----:B------:R-:W-:-:S01]  /*3490*/  FADD R220, R31, R220 ;  /* 0x000000dc1fdc7221 */ /* 0x000fc20000000000 */
[----:B------:R-:W-:-:S02]  /*34a0*/  FADD R219, R32, R219 ;  /* 0x000000db20db7221 */ /* 0x000fc40000000000 */
[----:B----4-:R-:W4:Y:S04]  /*34b0*/  LDL.LU R226, [R1+0x28] ;  /* 0x0000280001e27983 */ /* 0x010f280000300800 */
[----:B------:R0:W-:Y:S01]  /*34c0*/  STL [R1+0xa0], R225 ;  /* 0x0000a0e101007387 */ /* 0x0001e20000100800 */
[----:B------:R-:W-:-:S03]  /*34d0*/  FADD R218, R33, R218 ;  /* 0x000000da21da7221 */ /* 0x000fc60000000000 */
[----:B0-----:R-:W2:Y:S04]  /*34e0*/  LDL.LU R225, [R1+0x24] ;  /* 0x0000240001e17983 */ /* 0x001ea80000300800 */
[----:B------:R0:W-:Y:S01]  /*34f0*/  STL [R1+0xa4], R224 ;  /* 0x0000a4e001007387 */ /* 0x0001e20000100800 */
[----:B------:R-:W-:-:S03]  /*3500*/  FADD R217, R34, R217 ;  /* 0x000000d922d97221 */ /* 0x000fc60000000000 */
[----:B0-----:R-:W2:Y:S04]  /*3510*/  LDL.LU R224, [R1+0x20] ;  /* 0x0000200001e07983 */ /* 0x001ea80000300800 */
[----:B------:R0:W-:Y:S01]  /*3520*/  STL [R1+0xa8], R223 ;  /* 0x0000a8df01007387 */ /* 0x0001e20000100800 */
[----:B------:R-:W-:-:S03]  /*3530*/  FADD R216, R35, R216 ;  /* 0x000000d823d87221 */ /* 0x000fc60000000000 */
[----:B0-----:R-:W2:Y:S04]  /*3540*/  LDL.LU R223, [R1+0x1c] ;  /* 0x00001c0001df7983 */ /* 0x001ea80000300800 */
[----:B------:R0:W-:Y:S04]  /*3550*/  STL [R1+0xac], R222 ;  /* 0x0000acde01007387 */ /* 0x0001e80000100800 */
        /* <DEDUP_REMOVED lines=12> */
[----:B0-----:R-:W2:Y:S01]  /*3620*/  LDL.LU R216, [R1] ;  /* 0x0000000001d87983 */ /* 0x001ea20000300800 */
[----:B------:R-:W-:-:S01]  /*3630*/  FADD R215, R36, R215 ;  /* 0x000000d724d77221 */ /* 0x000fc20000000000 */
[----:B------:R-:W-:Y:S01]  /*3640*/  FADD R214, R37, R214 ;  /* 0x000000d625d67221 */ /* 0x000fe20000000000 */
[----:B------:R-:W-:-:S01]  /*3650*/  FADD R213, R38, R213 ;  /* 0x000000d526d57221 */ /* 0x000fc20000000000 */
[----:B------:R-:W-:Y:S01]  /*3660*/  FADD R212, R39, R212 ;  /* 0x000000d427d47221 */ /* 0x000fe20000000000 */
[----:B------:R-:W-:-:S01]  /*3670*/  FADD R211, R40, R211 ;  /* 0x000000d328d37221 */ /* 0x000fc20000000000 */
[----:B------:R-:W-:Y:S01]  /*3680*/  STL [R1+0xc8], R215 ;  /* 0x0000c8d701007387 */ /* 0x000fe20000100800 */
        /* <DEDUP_REMOVED lines=15> */
[----:B------:R0:W-:Y:S01]  /*3780*/  STL [R1+0xd8], R211 ;  /* 0x0000d8d301007387 */ /* 0x0001e20000100800 */
[----:B------:R-:W-:-:S01]  /*3790*/  FADD R198, R53, R198 ;  /* 0x000000c635c67221 */ /* 0x000fc20000000000 */
[----:B------:R-:W-:Y:S01]  /*37a0*/  FADD R197, R54, R197 ;  /* 0x000000c536c57221 */ /* 0x000fe20000000000 */
        /* <DEDUP_REMOVED lines=68> */
[----:B---3--:R-:W-:-:S01]  /*3bf0*/  FADD R227, R134, R227 ;  /* 0x000000e386e37221 */ /* 0x008fc20000000000 */
[----:B----4-:R-:W-:Y:S01]  /*3c00*/  FADD R226, R133, R226 ;  /* 0x000000e285e27221 */ /* 0x010fe20000000000 */
[----:B--2---:R-:W-:-:S01]  /*3c10*/  FADD R225, R132, R225 ;  /* 0x000000e184e17221 */ /* 0x004fc20000000000 */
        /* <DEDUP_REMOVED lines=8> */
[----:B------:R-:W-:-:S05]  /*3ca0*/  FADD R216, R123, R216 ;  /* 0x000000d87bd87221 */ /* 0x000fca0000000000 */
[----:B------:R2:W-:Y:S04]  /*3cb0*/  STL [R1], R216 ;  /* 0x000000d801007387 */ /* 0x0005e80000100800 */
[----:B------:R3:W-:Y:S04]  /*3cc0*/  STL [R1+0x4], R217 ;  /* 0x000004d901007387 */ /* 0x0007e80000100800 */
[----:B------:R4:W-:Y:S04]  /*3cd0*/  STL [R1+0x8], R218 ;  /* 0x000008da01007387 */ /* 0x0009e80000100800 */
[----:B------:R1:W-:Y:S04]  /*3ce0*/  STL [R1+0xc], R219 ;  /* 0x00000cdb01007387 */ /* 0x0003e80000100800 */
[----:B------:R1:W-:Y:S04]  /*3cf0*/  STL [R1+0x10], R220 ;  /* 0x000010dc01007387 */ /* 0x0003e80000100800 */
[----:B------:R1:W-:Y:S04]  /*3d00*/  STL [R1+0x14], R221 ;  /* 0x000014dd01007387 */ /* 0x0003e80000100800 */
[----:B------:R1:W-:Y:S04]  /*3d10*/  STL [R1+0x18], R222 ;  /* 0x000018de01007387 */ /* 0x0003e80000100800 */
[----:B------:R1:W-:Y:S04]  /*3d20*/  STL [R1+0x1c], R223 ;  /* 0x00001cdf01007387 */ /* 0x0003e80000100800 */
[----:B------:R1:W-:Y:S04]  /*3d30*/  STL [R1+0x20], R224 ;  /* 0x000020e001007387 */ /* 0x0003e80000100800 */
[----:B0-----:R-:W4:Y:S04]  /*3d40*/  LDL.LU R211, [R1+0x30] ;  /* 0x0000300001d37983 */ /* 0x001f280000300800 */
[----:B------:R0:W-:Y:S04]  /*3d50*/  STL [R1+0x24], R225 ;  /* 0x000024e101007387 */ /* 0x0001e80000100800 */
[----:B------:R-:W4:Y:S04]  /*3d60*/  LDL.LU R212, [R1+0x34] ;  /* 0x0000340001d47983 */ /* 0x000f280000300800 */
[----:B------:R0:W-:Y:S04]  /*3d70*/  STL [R1+0x28], R226 ;  /* 0x000028e201007387 */ /* 0x0001e80000100800 */
[----:B------:R-:W4:Y:S04]  /*3d80*/  LDL.LU R213, [R1+0x38] ;  /* 0x0000380001d57983 */ /* 0x000f280000300800 */
[----:B------:R0:W-:Y:S04]  /*3d90*/  STL [R1+0x2c], R227 ;  /* 0x00002ce301007387 */ /* 0x0001e80000100800 */
[----:B------:R-:W4:Y:S04]  /*3da0*/  LDL.LU R214, [R1+0x3c] ;  /* 0x00003c0001d67983 */ /* 0x000f280000300800 */
[----:B------:R-:W4:Y:S04]  /*3db0*/  LDL.LU R215, [R1+0x40] ;  /* 0x0000400001d77983 */ /* 0x000f280000300800 */
[----:B--2---:R-:W2:Y:S04]  /*3dc0*/  LDL.LU R216, [R1+0x44] ;  /* 0x0000440001d87983 */ /* 0x004ea80000300800 */
[----:B---3--:R-:W3:Y:S04]  /*3dd0*/  LDL.LU R217, [R1+0x48] ;  /* 0x0000480001d97983 */ /* 0x008ee80000300800 */
[----:B----4-:R-:W4:Y:S04]  /*3de0*/  LDL.LU R218, [R1+0x4c] ;  /* 0x00004c0001da7983 */ /* 0x010f280000300800 */
[----:B-1----:R-:W4:Y:S04]  /*3df0*/  LDL.LU R219, [R1+0x50] ;  /* 0x0000500001db7983 */ /* 0x002f280000300800 */
[----:B------:R-:W4:Y:S04]  /*3e00*/  LDL.LU R220, [R1+0x54] ;  /* 0x0000540001dc7983 */ /* 0x000f280000300800 */
[----:B------:R-:W4:Y:S04]  /*3e10*/  LDL.LU R221, [R1+0x58] ;  /* 0x0000580001dd7983 */ /* 0x000f280000300800 */
[----:B------:R-:W4:Y:S04]  /*3e20*/  LDL.LU R222, [R1+0x5c] ;  /* 0x00005c0001de7983 */ /* 0x000f280000300800 */
[----:B------:R-:W4:Y:S04]  /*3e30*/  LDL.LU R223, [R1+0x60] ;  /* 0x0000600001df7983 */ /* 0x000f280000300800 */
[----:B------:R-:W4:Y:S04]  /*3e40*/  LDL.LU R224, [R1+0x64] ;  /* 0x0000640001e07983 */ /* 0x000f280000300800 */
[----:B0-----:R-:W4:Y:S04]  /*3e50*/  LDL.LU R225, [R1+0x68] ;  /* 0x0000680001e17983 */ /* 0x001f280000300800 */
[----:B------:R-:W4:Y:S04]  /*3e60*/  LDL.LU R226, [R1+0x6c] ;  /* 0x00006c0001e27983 */ /* 0x000f280000300800 */
[----:B------:R-:W4:Y:S01]  /*3e70*/  LDL.LU R227, [R1+0x70] ;  /* 0x0000700001e37983 */ /* 0x000f220000300800 */
[----:B------:R-:W-:-:S05]  /*3e80*/  FADD R211, R135, R211 ;  /* 0x000000d387d37221 */ /* 0x000fca0000000000 */
[----:B------:R0:W-:Y:S01]  /*3e90*/  STL [R1+0x30], R211 ;  /* 0x000030d301007387 */ /* 0x0001e20000100800 */
[----:B------:R-:W-:-:S03]  /*3ea0*/  FADD R212, R136, R212 ;  /* 0x000000d488d47221 */ /* 0x000fc60000000000 */
[----:B0-----:R0:W5:Y:S01]  /*3eb0*/  LDL.LU R211, [R1+0xd8] ;  /* 0x0000d80001d37983 */ /* 0x0011620000300800 */
[----:B------:R-:W-:-:S03]  /*3ec0*/  FADD R213, R137, R213 ;  /* 0x000000d589d57221 */ /* 0x000fc60000000000 */
[----:B------:R1:W-:Y:S01]  /*3ed0*/  STL [R1+0x34], R212 ;  /* 0x000034d401007387 */ /* 0x0003e20000100800 */
[----:B------:R-:W-:-:S01]  /*3ee0*/  FADD R214, R138, R214 ;  /* 0x000000d68ad67221 */ /* 0x000fc20000000000 */
[----:B------:R-:W-:Y:S02]  /*3ef0*/  FADD R215, R139, R215 ;  /* 0x000000d78bd77221 */ /* 0x000fe40000000000 */
[----:B-1----:R0:W5:Y:S01]  /*3f00*/  LDL.LU R212, [R1+0xd4] ;  /* 0x0000d40001d47983 */ /* 0x0021620000300800 */
[----:B--2---:R-:W-:-:S03]  /*3f10*/  FADD R216, R140, R216 ;  /* 0x000000d88cd87221 */ /* 0x004fc60000000000 */
[----:B------:R1:W-:Y:S01]  /*3f20*/  STL [R1+0x38], R213 ;  /* 0x000038d501007387 */ /* 0x0003e20000100800 */
[----:B---3--:R-:W-:-:S03]  /*3f30*/  FADD R217, R141, R217 ;  /* 0x000000d98dd97221 */ /* 0x008fc60000000000 */
[----:B-1----:R0:W5:Y:S01]  /*3f40*/  LDL.LU R213, [R1+0xd0] ;  /* 0x0000d00001d57983 */ /* 0x0021620000300800 */
[----:B----4-:R-:W-:-:S03]  /*3f50*/  FADD R218, R142, R218 ;  /* 0x000000da8eda7221 */ /* 0x010fc60000000000 */
[----:B------:R1:W-:Y:S01]  /*3f60*/  STL [R1+0x3c], R214 ;  /* 0x00003cd601007387 */ /* 0x0003e20000100800 */
[----:B------:R-:W-:-:S01]  /*3f70*/  FADD R219, R143, R219 ;  /* 0x000000db8fdb7221 */ /* 0x000fc20000000000 */
[----:B------:R-:W-:Y:S02]  /*3f80*/  FADD R220, R144, R220 ;  /* 0x000000dc90dc7221 */ /* 0x000fe40000000000 */
[----:B-1----:R0:W5:Y:S04]  /*3f90*/  LDL.LU R214, [R1+0xcc] ;  /* 0x0000cc0001d67983 */ /* 0x0021680000300800 */
[----:B------:R1:W-:Y:S01]  /*3fa0*/  STL [R1+0x40], R215 ;  /* 0x000040d701007387 */ /* 0x0003e20000100800 */
[----:B------:R-:W-:-:S01]  /*3fb0*/  FADD R221, R145, R221 ;  /* 0x000000dd91dd7221 */ /* 0x000fc20000000000 */
[----:B------:R-:W-:-:S02]  /*3fc0*/  FADD R222, R146, R222 ;  /* 0x000000de92de7221 */ /* 0x000fc40000000000 */
[----:B-1----:R0:W5:Y:S04]  /*3fd0*/  LDL.LU R215, [R1+0xc8] ;  /* 0x0000c80001d77983 */ /* 0x0021680000300800 */
[----:B------:R1:W-:Y:S01]  /*3fe0*/  STL [R1+0x44], R216 ;  /* 0x000044d801007387 */ /* 0x0003e20000100800 */
[----:B------:R-:W-:-:S03]  /*3ff0*/  FADD R223, R147, R223 ;  /* 0x000000df93df7221 */ /* 0x000fc60000000000 */
        /* <DEDUP_REMOVED lines=13> */
[----:B------:R1:W-:Y:S04]  /*40d0*/  STL [R1+0x58], R221 ;  /* 0x000058dd01007387 */ /* 0x0003e80000100800 */
        /* <DEDUP_REMOVED lines=12> */
[----:B-1----:R0:W5:Y:S01]  /*41a0*/  LDL.LU R227, [R1+0x98] ;  /* 0x0000980001e37983 */ /* 0x0021620000300800 */
[----:B------:R-:W-:-:S05]  /*41b0*/  UMOV UR4, URZ ;  /* 0x0000003f00047c82 */ /* 0x000fca0008000000 */
.L_x_26:
[----:B------:R-:W-:Y:S05]  /*41c0*/  @!P1 BRA `(.L_x_27) ;  /* 0x0000000000049947 */ /* 0x000fea0003800000 */
[----:B------:R-:W-:Y:S01]  /*41d0*/  BPT.TRAP 0x1 ;  /* 0x000000040000795c */ /* 0x000fe20000300000 */
.L_x_27:
[----:B------:R-:W-:Y:S02]  /*41e0*/  UISETP.GT.U32.AND UP0, UPT, UR13, 0x1, UPT ;  /* 0x000000010d00788c */ /* 0x000fe4000bf04070 */
[----:B------:R-:W-:-:S04]  /*41f0*/  ULEA UR6, UR28, UR16, 0x3 ;  /* 0x000000101c067291 */ /* 0x000fc8000f8e183f */
[----:B------:R-:W-:Y:S01]  /*4200*/  UIADD3 UR6, UR6, 0x10, URZ ;  /* 0x0000001006067890 */ /* 0x000fe2000fffe03f */
[----:B------:R-:W-:-:S03]  /*4210*/  PLOP3.LUT P0, PT, PT, PT, UP0, 0x80, 0x0 ;  /* 0x000000000000781c */ /* 0x000fc60003f0f008 */
[----:B------:R-:W-:-:S09]  /*4220*/  UPRMT UR6, URZ, 0x654, UR6 ;  /* 0x000006543f067896 */ /* 0x000fd20008000006 */
[----:B------:R-:W-:Y:S01]  /*4230*/  SYNCS.ARRIVE.TRANS64.RED.A1T0 RZ, [UR6], RZ ;  /* 0x000000ffffff79a7 */ /* 0x000fe20008100406 */
[----:B------:R-:W-:Y:S05]  /*4240*/  @P0 BRA `(.L_x_28) ;  /* 0x0000000000040947 */ /* 0x000fea0003800000 */
[----:B------:R-:W-:Y:S01]  /*4250*/  BPT.TRAP 0x1 ;  /* 0x000000040000795c */ /* 0x000fe20000300000 */
.L_x_28:
[----:B------:R-:W-:Y:S02]  /*4260*/  UISETP.GT.AND UP3, UPT, UR25, 0x1, UPT ;  /* 0x000000011900788c */ /* 0x000fe4000bf64270 */
[----:B------:R-:W-:Y:S02]  /*4270*/  UIADD3 UR24, UR24, 0x1, URZ ;  /* 0x0000000118187890 */ /* 0x000fe4000fffe03f */
[----:B------:R-:W-:Y:S02]  /*4280*/  UIADD3 UR28, UR28, 0x1, URZ ;  /* 0x000000011c1c7890 */ /* 0x000fe4000fffe03f */
[----:B------:R-:W-:Y:S01]  /*4290*/  PLOP3.LUT P0, PT, PT, PT, UP3, 0x80, 0x0 ;  /* 0x000000000000781c */ /* 0x000fe20003f0f038 */
[----:B------:R-:W-:Y:S02]  /*42a0*/  UISETP.NE.AND UP0, UPT, UR24, 0x2, UPT ;  /* 0x000000021800788c */ /* 0x000fe4000bf05270 */
[----:B------:R-:W-:Y:S02]  /*42b0*/  UISETP.NE.AND UP1, UPT, UR28, 0x2, UPT ;  /* 0x000000021c00788c */ /* 0x000fe4000bf25270 */
[----:B------:R-:W-:-:S02]  /*42c0*/  USEL UR6, URZ, 0x1, UP0 ;  /* 0x000000013f067887 */ /* 0x000fc40008000000 */
[----:B------:R-:W-:Y:S02]  /*42d0*/  UIADD3 UR25, UR25, -0x1, URZ ;  /* 0xffffffff19197890 */ /* 0x000fe4000fffe03f */
[----:B------:R-:W-:Y:S02]  /*42e0*/  USEL UR24, UR24, URZ, UP0 ;  /* 0x0000003f18187287 */ /* 0x000fe40008000000 */
[----:B------:R-:W-:Y:S01]  /*42f0*/  LOP3.LUT R228, R228, UR6, RZ, 0x3c, !PT ;  /* 0x00000006e4e47c12 */ /* 0x000fe2000f8e3cff */
[----:B------:R-:W-:Y:S01]  /*4300*/  USEL UR28, UR28, URZ, UP1 ;  /* 0x0000003f1c1c7287 */ /* 0x000fe20008800000 */
[----:B------:R-:W-:Y:S01]  /*4310*/  UMOV UR6, 0x1 ;  /* 0x0000000100067882 */ /* 0x000fe20000000000 */
[----:B------:R-:W-:Y:S10]  /*4320*/  @P0 BRA `(.L_x_29) ;  /* 0xffffffec008c0947 */ /* 0x000ff4000383ffff */
.L_x_21:
[----:B------:R-:W-:-:S04]  /*4330*/  UISETP.NE.AND UP0, UPT, UR4, URZ, UPT ;  /* 0x0000003f0400728c */ /* 0x000fc8000bf05270 */
[----:B------:R-:W-:-:S06]  /*4340*/  USEL UR4, URZ, 0x1, !UP0 ;  /* 0x000000013f047887 */ /* 0x000fcc000c000000 */
[----:B------:R-:W-:-:S13]  /*4350*/  ISETP.NE.AND P0, PT, RZ, UR4, PT ;  /* 0x00000004ff007c0c */ /* 0x000fda000bf05270 */
[----:B------:R-:W-:Y:S05]  /*4360*/  @!P0 BRA `(.L_x_30) ;  /* 0x0000000c00d48947 */ /* 0x000fea0003800000 */
[----:B------:R-:W-:Y:S02]  /*4370*/  WARPGROUP.DEPBAR.LE gsb0, 0x0 ;  /* 0x00008000000079c5 */ /* 0x000fe40000010000 */
[----:B-----5:R-:W-:-:S05]  /*4380*/  FADD R227, R24, R227 ;  /* 0x000000e318e37221 */ /* 0x020fca0000000000 */
[----:B------:R3:W-:Y:S04]  /*4390*/  STL [R1+0x98], R227 ;  /* 0x000098e301007387 */ /* 0x0007e80000100800 */
[----:B---3--:R-:W3:Y:S04]  /*43a0*/  LDL.LU R227, [R1+0x70] ;  /* 0x0000700001e37983 */ /* 0x008ee80000300800 */
[----:B---3--:R3:W-:Y:S04]  /*43b0*/  STL [R1+0x9c], R227 ;  /* 0x00009ce301007387 */ /* 0x0087e80000100800 */
        /* <DEDUP_REMOVED lines=54> */
[----:B---3--:R-:W3:Y:S01]  /*4720*/  LDL.LU R227, [R1] ;  /* 0x0000000001e37983 */ /* 0x008ee20000300800 */
[----:B------:R-:W-:Y:S01]  /*4730*/  FADD R226, R25, R226 ;  /* 0x000000e219e27221 */ /* 0x000fe20000000000 */
        /* <DEDUP_REMOVED lines=97> */
[----:B---3--:R-:W-:-:S05]  /*4d50*/  FADD R227, R123, R227 ;  /* 0x000000e37be37221 */ /* 0x008fca0000000000 */
[----:B------:R3:W-:Y:S04]  /*4d60*/  STL [R1], R227 ;  /* 0x000000e301007387 */ /* 0x0007e80000100800 */
[----:B---3--:R-:W3:Y:S02]  /*4d70*/  LDL.LU R227, [R1+0x108] ;  /* 0x0001080001e37983 */ /* 0x008ee40000300800 */
[----:B---3--:R-:W-:-:S05]  /*4d80*/  FADD R227, R124, R227 ;  /* 0x000000e37ce37221 */ /* 0x008fca0000000000 */
[----:B------:R3:W-:Y:S04]  /*4d90*/  STL [R1+0x4], R227 ;  /* 0x000004e301007387 */ /* 0x0007e80000100800 */
        /* <DEDUP_REMOVED lines=81> */
[----:B---3--:R3:W5:Y:S02]  /*52b0*/  LDL.LU R227, [R1+0x98] ;  /* 0x0000980001e37983 */ /* 0x0087640000300800 */
.L_x_30:
[----:B------:R-:W-:Y:S01]  /*52c0*/  ULDC UR6, c[0x0][0x28c] ;  /* 0x0000a30000067ab9 */ /* 0x000fe20000000800 */
[----:B------:R-:W-:Y:S01]  /*52d0*/  IMAD.U32 R228, RZ, RZ, UR35 ;  /* 0x00000023ffe47e24 */ /* 0x000fe2000f8e00ff */
[----:B------:R-:W-:-:S03]  /*52e0*/  UISETP.GE.AND UP0, UPT, UR6, 0x1, UPT ;  /* 0x000000010600788c */ /* 0x000fc6000bf06270 */
[----:B------:R4:W-:Y:S01]  /*52f0*/  SYNCS.ARRIVE.TRANS64.A1T0 RZ, [R228+UR33], RZ ;  /* 0x000000ffe4ff79a7 */ /* 0x0009e20008100021 */
[----:B------:R-:W-:Y:S02]  /*5300*/  WARPGROUP.DEPBAR.LE gsb0, 0x0 ;  /* 0x00008000000079c5 */ /* 0x000fe40000010000 */
[----:B------:R-:W-:-:S13]  /*5310*/  PLOP3.LUT P0, PT, PT, PT, UP0, 0x80, 0x0 ;  /* 0x000000000000781c */ /* 0x000fda0003f0f008 */
[----:B----4-:R-:W-:Y:S05]  /*5320*/  @!P0 BRA `(.L_x_31) ;  /* 0x0000000000388947 */ /* 0x010fea0003800000 */
[----:B------:R-:W-:-:S06]  /*5330*/  UISETP.NE.AND UP0, UPT, UR34, 0x3, UPT ;  /* 0x000000032200788c */ /* 0x000fcc000bf05270 */
[----:B------:R-:W-:-:S13]  /*5340*/  PLOP3.LUT P0, PT, PT, PT, UP0, 0x80, 0x0 ;  /* 0x000000000000781c */ /* 0x000fda0003f0f008 */
[----:B------:R-:W-:Y:S05]  /*5350*/  @!P0 BRA `(.L_x_32) ;  /* 0x0000000000048947 */ /* 0x000fea0003800000 */
[----:B------:R-:W-:Y:S01]  /*5360*/  BPT.TRAP 0x1 ;  /* 0x000000040000795c */ /* 0x000fe20000300000 */
.L_x_32:
[----:B------:R-:W-:Y:S02]  /*5370*/  UIADD3 UR4, UR12, UR15, URZ ;  /* 0x0000000f0c047290 */ /* 0x000fe4000fffe03f */
[----:B------:R-:W-:Y:S02]  /*5380*/  UISETP.GT.U32.AND UP0, UPT, UR13, 0x1, UPT ;  /* 0x000000010d00788c */ /* 0x000fe4000bf04070 */
[----:B------:R-:W-:-:S04]  /*5390*/  USHF.L.U32 UR4, UR4, 0x3, URZ ;  /* 0x0000000304047899 */ /* 0x000fc8000800063f */
[----:B------:R-:W-:Y:S01]  /*53a0*/  ULOP3.LUT UR4, UR4, 0x8, URZ, 0xc0, !UPT ;  /* 0x0000000804047892 */ /* 0x000fe2000f8ec03f */
[----:B------:R-:W-:-:S03]  /*53b0*/  PLOP3.LUT P0, PT, PT, PT, UP0, 0x80, 0x0 ;  /* 0x000000000000781c */ /* 0x000fc60003f0f008 */
[----:B------:R-:W-:-:S04]  /*53c0*/  UIADD3 UR4, UR16, 0x10, UR4 ;  /* 0x0000001010047890 */ /* 0x000fc8000fffe004 */
[----:B------:R-:W-:-:S09]  /*53d0*/  UPRMT UR4, URZ, 0x654, UR4 ;  /* 0x000006543f047896 */ /* 0x000fd20008000004 */
[----:B------:R-:W-:Y:S01]  /*53e0*/  SYNCS.ARRIVE.TRANS64.RED.A1T0 RZ, [UR4], RZ ;  /* 0x000000ffffff79a7 */ /* 0x000fe20008100404 */
[----:B------:R-:W-:Y:S05]  /*53f0*/  @P0 BRA `(.L_x_31) ;  /* 0x0000000000040947 */ /* 0x000fea0003800000 */
[----:B------:R-:W-:Y:S01]  /*5400*/  BPT.TRAP 0x1 ;  /* 0x000000040000795c */ /* 0x000fe20000300000 */
.L_x_31:
[----:B------:R-:W4:Y:S01]  /*5410*/  S2R R25, SR_TID.X ;  /* 0x0000000000197919 */ /* 0x000f220000002100 */
[----:B------:R-:W-:Y:S01]  /*5420*/  IMAD.U32 R24, RZ, RZ, UR32 ;  /* 0x00000020ff187e24 */ /* 0x000fe2000f8e00ff */
[----:B------:R-:W-:Y:S01]  /*5430*/  ULEA UR8, UR14, UR15, 0x1 ;  /* 0x0000000f0e087291 */ /* 0x000fe2000f8e083f */
[----:B------:R-:W0:Y:S01]  /*5440*/  LDC R35, c[0x0][0x288] ;  /* 0x0000a200ff237b82 */ /* 0x000e220000000800 */
[----:B------:R-:W-:Y:S02]  /*5450*/  UIADD3 UR4, UR6, 0x7e, URZ ;  /* 0x0000007e06047890 */ /* 0x000fe4000fffe03f */
[----:B------:R-:W-:Y:S01]  /*5460*/  SHF.L.U32 R24, R24, 0x1f, RZ ;  /* 0x0000001f18187819 */ /* 0x000fe200000006ff */
[----:B------:R-:W-:Y:S02]  /*5470*/  USHF.R.U32.HI UR5, URZ, 0x1, UR8 ;  /* 0x000000013f057899 */ /* 0x000fe40008011608 */
[----:B------:R-:W-:Y:S01]  /*5480*/  UISETP.GT.U32.AND UP0, UPT, UR8, 0x1, UPT ;  /* 0x000000010800788c */ /* 0x000fe2000bf04070 */
[----:B------:R-:W1:Y:S01]  /*5490*/  SYNCS.PHASECHK.TRANS64.TRYWAIT P0, [UR17+0x8], R24 ;  /* 0x00000818ff0075a7 */ /* 0x000e620008000151 */
[----:B------:R-:W-:-:S02]  /*54a0*/  ULOP3.LUT UR5, UR5, 0x1, URZ, 0xc0, !UPT ;  /* 0x0000000105057892 */ /* 0x000fc4000f8ec03f */
[----:B------:R-:W-:Y:S02]  /*54b0*/  UISETP.LT.U32.AND UP0, UPT, UR4, 0x7f, UP0 ;  /* 0x0000007f0400788c */ /* 0x000fe40008701070 */
[----:B------:R-:W-:Y:S02]  /*54c0*/  UISETP.NE.U32.AND UP1, UPT, UR5, 0x1, UPT ;  /* 0x000000010500788c */ /* 0x000fe4000bf25070 */
[----:B------:R-:W-:Y:S02]  /*54d0*/  USEL UR5, URZ, 0x1, !UP0 ;  /* 0x000000013f057887 */ /* 0x000fe4000c000000 */
[----:B------:R-:W-:-:S04]  /*54e0*/  UISETP.GT.U32.AND UP1, UPT, UR4, 0x7e, !UP1 ;  /* 0x0000007e0400788c */ /* 0x000fc8000cf24070 */
[----:B------:R-:W-:-:S04]  /*54f0*/  USEL UR4, URZ, 0x1, !UP1 ;  /* 0x000000013f047887 */ /* 0x000fc8000c800000 */
[----:B------:R-:W-:Y:S01]  /*5500*/  ULOP3.LUT UR19, UR4, UR19, UR5, 0x96, !UPT ;  /* 0x0000001304137292 */ /* 0x000fe2000f8e9605 */
[----:B----4-:R-:W-:-:S04]  /*5510*/  SHF.R.S32.HI R26, RZ, 0x1f, R25 ;  /* 0x0000001fff1a7819 */ /* 0x010fc80000011419 */
[----:B------:R-:W-:-:S04]  /*5520*/  LEA.HI R26, R26, R25, RZ, 0x7 ;  /* 0x000000191a1a7211 */ /* 0x000fc800078f38ff */
[----:B------:R-:W-:-:S05]  /*5530*/  LOP3.LUT R26, R26, 0xffffff80, RZ, 0xc0, !PT ;  /* 0xffffff801a1a7812 */ /* 0x000fca00078ec0ff */
[----:B------:R-:W-:-:S05]  /*5540*/  IMAD.IADD R26, R25, 0x1, -R26 ;  /* 0x00000001191a7824 */ /* 0x000fca00078e0a1a */
[----:B------:R-:W-:-:S04]  /*5550*/  SHF.R.S32.HI R25, RZ, 0x1f, R26 ;  /* 0x0000001fff197819 */ /* 0x000fc8000001141a */
[----:B------:R-:W-:-:S04]  /*5560*/  LEA.HI R25, R25, R26, RZ, 0x2 ;  /* 0x0000001a19197211 */ /* 0x000fc800078f10ff */
[----:B------:R-:W-:-:S05]  /*5570*/  LOP3.LUT R25, R25, 0xfffffffc, RZ, 0xc0, !PT ;  /* 0xfffffffc19197812 */ /* 0x000fca00078ec0ff */
[----:B------:R-:W-:-:S04]  /*5580*/  IMAD.IADD R40, R26, 0x1, -R25 ;  /* 0x000000011a287824 */ /* 0x000fc800078e0a19 */
[----:B------:R-:W-:Y:S01]  /*5590*/  IMAD.SHL.U32 R32, R40, 0x2, RZ ;  /* 0x0000000228207824 */ /* 0x000fe200078e00ff */
[----:B01----:R-:W-:Y:S06]  /*55a0*/  @!P0 BRA `(.L_x_33) ;  /* 0x000000a800688947 */ /* 0x003fec0003800000 */
.L_x_317:
[----:B------:R1:W-:Y:S01]  /*55b0*/  STL [R1+0xa0], R3 ;  /* 0x0000a00301007387 */ /* 0x0003e20000100800 */
[----:B------:R-:W-:Y:S01]  /*55c0*/  ULDC.64 UR4, c[0x0][0x5d0] ;  /* 0x0001740000047ab9 */ /* 0x000fe20000000a00 */
[----:B------:R-:W-:Y:S01]  /*55d0*/  SHF.R.S32.HI R33, RZ, 0x1f, R32 ;  /* 0x0000001fff217819 */ /* 0x000fe20000011420 */
[----:B------:R-:W-:Y:S01]  /*55e0*/  ULDC UR6, c[0x0][0x284] ;  /* 0x0000a10000067ab9 */ /* 0x000fe20000000800 */
[----:B-1----:R-:W4:Y:S04]  /*55f0*/  LDL.LU R3, [R1+0x84] ;  /* 0x0000840001037983 */ /* 0x002f280000300800 */
[----:B------:R1:W-:Y:S04]  /*5600*/  STL [R1+0x9c], R2 ;  /* 0x00009c0201007387 */ /* 0x0003e80000100800 */
[----:B-1----:R-:W2:Y:S04]  /*5610*/  LDL R2, [R1+0x80] ;  /* 0x0000800001027983 */ /* 0x002ea80000100800 */
[----:B-----5:R1:W-:Y:S04]  /*5620*/  STL [R1+0x98], R0 ;  /* 0x0000980001007387 */ /* 0x0203e80000100800 */
[----:B-1----:R-:W3:Y:S01]  /*5630*/  LDL R0, [R1+0x74] ;  /* 0x0000740001007983 */ /* 0x002ee20000100800 */
[----:B----4-:R-:W-:-:S03]  /*5640*/  IMAD.SHL.U32 R37, R3, 0x100, RZ ;  /* 0x0000010003257824 */ /* 0x010fc600078e00ff */
[----:B------:R1:W5:Y:S01]  /*5650*/  LDL.LU R3, [R1+0xa0] ;  /* 0x0000a00001037983 */ /* 0x0003620000300800 */
[----:B--2---:R-:W-:-:S03]  /*5660*/  IMAD.SHL.U32 R34, R2, 0x40, RZ ;  /* 0x0000004002227824 */ /* 0x004fc600078e00ff */
[----:B------:R1:W5:Y:S01]  /*5670*/  LDL.LU R2, [R1+0x9c] ;  /* 0x00009c0001027983 */ /* 0x0003620000300800 */
[----:B---3--:R-:W-:Y:S01]  /*5680*/  SHF.R.S32.HI R38, RZ, 0x1f, R0 ;  /* 0x0000001fff267819 */ /* 0x008fe20000011400 */
[----:B0-----:R-:W-:-:S04]  /*5690*/  IMAD.WIDE.U32 R24, R0, UR4, R32 ;  /* 0x0000000400187c25 */ /* 0x001fc8000f8e0020 */
[----:B------:R-:W-:-:S04]  /*56a0*/  IMAD R26, R38, UR4, RZ ;  /* 0x00000004261a7c24 */ /* 0x000fc8000f8e02ff */
[----:B------:R-:W-:Y:S02]  /*56b0*/  IMAD R27, R0, UR5, R26 ;  /* 0x00000005001b7c24 */ /* 0x000fe4000f8e021a */
[----:B------:R1:W5:Y:S01]  /*56c0*/  LDL.LU R0, [R1+0x98] ;  /* 0x0000980001007983 */ /* 0x0003620000300800 */
[----:B------:R-:W-:-:S04]  /*56d0*/  ISETP.GE.AND P0, PT, R34, UR6, PT ;  /* 0x0000000622007c0c */ /* 0x000fc8000bf06270 */
[C---:B------:R-:W-:Y:S01]  /*56e0*/  ISETP.GE.OR P0, PT, R37.reuse, R35, P0 ;  /* 0x000000232500720c */ /* 0x040fe20000706670 */
[----:B------:R-:W-:Y:S01]  /*56f0*/  ULOP3.LUT UR15, UR15, 0x1, URZ, 0xc0, !UPT ;  /* 0x000000010f0f7892 */ /* 0x000fe2000f8ec03f */
[----:B------:R-:W-:Y:S02]  /*5700*/  SHF.R.S32.HI R36, RZ, 0x1f, R37 ;  /* 0x0000001fff247819 */ /* 0x000fe40000011425 */
[----:B------:R-:W-:-:S04]  /*5710*/  IADD3 R24, P1, R37, R24, RZ ;  /* 0x0000001825187210 */ /* 0x000fc80007f3e0ff */
[----:B------:R-:W-:-:S05]  /*5720*/  IADD3.X R25, R36, R25, R27, P1, !PT ;  /* 0x0000001924197210 */ /* 0x000fca0000ffe41b */
[----:B-1----:R-:W-:Y:S05]  /*5730*/  @P0 BRA `(.L_x_34) ;  /* 0x0000008c00d00947 */ /* 0x002fea0003800000 */
[----:B------:R0:W-:Y:S01]  /*5740*/  STL.64 [R1+0xa0], R4 ;  /* 0x0000a00401007387 */ /* 0x0001e20000100a00 */
[----:B------:R-:W1:Y:S01]  /*5750*/  LDC.64 R28, c[0x0][0x5c8] ;  /* 0x00017200ff1c7b82 */ /* 0x000e620000000a00 */
[----:B------:R-:W-:Y:S02]  /*5760*/  ULDC.64 UR4, c[0x0][0x5c0] ;  /* 0x0001700000047ab9 */ /* 0x000fe40000000a00 */
[----:B0-----:R-:W2:Y:S04]  /*5770*/  LDL.64 R4, [R1+0x88] ;  /* 0x0000880001047983 */ /* 0x001ea80000100a00 */
[----:B-----5:R0:W-:Y:S04]  /*5780*/  STL [R1+0x9c], R2 ;  /* 0x00009c0201007387 */ /* 0x0201e80000100800 */
[----:B0-----:R-:W2:Y:S04]  /*5790*/  LDL.LU R2, [R1+0x80] ;  /* 0x0000800001027983 */ /* 0x001ea80000300800 */
[----:B------:R0:W-:Y:S04]  /*57a0*/  STL [R1+0x98], R0 ;  /* 0x0000980001007387 */ /* 0x0001e80000100800 */
[----:B0-----:R-:W3:Y:S01]  /*57b0*/  LDL R0, [R1+0x90] ;  /* 0x0000900001007983 */ /* 0x001ee20000100800 */
[----:B--2---:R-:W-:-:S03]  /*57c0*/  IMAD.WIDE R30, R2, 0x40, R4 ;  /* 0x00000040021e7825 */ /* 0x004fc600078e0204 */
[----:B------:R0:W5:Y:S04]  /*57d0*/  LDL.LU.64 R4, [R1+0xa0] ;  /* 0x0000a00001047983 */ /* 0x0001680000300a00 */
[----:B------:R0:W5:Y:S01]  /*57e0*/  LDL.LU R2, [R1+0x9c] ;  /* 0x00009c0001027983 */ /* 0x0001620000300800 */
[-C--:B-1----:R-:W-:Y:S02]  /*57f0*/  IMAD R26, R31, R28.reuse, RZ ;  /* 0x0000001c1f1a7224 */ /* 0x082fe400078e02ff */
[----:B------:R-:W-:-:S04]  /*5800*/  IMAD.WIDE.U32 R24, R30, R28, R24 ;  /* 0x0000001c1e187225 */ /* 0x000fc800078e0018 */
[----:B------:R-:W-:Y:S01]  /*5810*/  IMAD R27, R30, R29, R26 ;  /* 0x0000001d1e1b7224 */ /* 0x000fe200078e021a */
[----:B------:R-:W-:Y:S01]  /*5820*/  LEA R26, P0, R28, R24, 0x3 ;  /* 0x000000181c1a7211 */ /* 0x000fe200078018ff */
[----:B---3--:R-:W-:Y:S01]  /*5830*/  IMAD.IADD R39, R0, 0x1, -R34 ;  /* 0x0000000100277824 */ /* 0x008fe200078e0a22 */
[----:B------:R-:W-:Y:S01]  /*5840*/  IADD3 R24, P1, R24, UR4, RZ ;  /* 0x0000000418187c10 */ /* 0x000fe2000ff3e0ff */
[----:B------:R0:W5:Y:S01]  /*5850*/  LDL.LU R0, [R1+0x98] ;  /* 0x0000980001007983 */ /* 0x0001620000300800 */
[----:B------:R-:W-:Y:S01]  /*5860*/  IMAD.IADD R27, R25, 0x1, R27 ;  /* 0x00000001191b7824 */ /* 0x000fe200078e021b */
[----:B------:R-:W-:-:S04]  /*5870*/  IADD3 R26, P2, R26, UR4, RZ ;  /* 0x000000041a1a7c10 */ /* 0x000fc8000ff5e0ff */
[----:B------:R-:W-:Y:S01]  /*5880*/  LEA.HI.X R29, R28, R27, R29, 0x3, P0 ;  /* 0x0000001b1c1d7211 */ /* 0x000fe200000f1c1d */
[----:B------:R-:W-:Y:S01]  /*5890*/  IMAD R28, R40, -0x2, R35 ;  /* 0xfffffffe281c7824 */ /* 0x000fe200078e0223 */
[----:B------:R-:W-:Y:S01]  /*58a0*/  FSETP.NEU.AND P0, PT, RZ, UR27, PT ;  /* 0x0000001bff007c0b */ /* 0x000fe2000bf0d000 */
[----:B------:R-:W-:Y:S01]  /*58b0*/  BSSY B0, `(.L_x_34) ;  /* 0x00008dc000007945 */ /* 0x000fe20003800000 */
[----:B------:R-:W-:Y:S02]  /*58c0*/  IADD3.X R25, R27, UR5, RZ, P1, !PT ;  /* 0x000000051b197c10 */ /* 0x000fe40008ffe4ff */
[----:B------:R-:W-:Y:S01]  /*58d0*/  IADD3.X R27, R29, UR5, RZ, P2, !PT ;  /* 0x000000051d1b7c10 */ /* 0x000fe200097fe4ff */
[----:B------:R-:W-:-:S08]  /*58e0*/  IMAD.IADD R34, R28, 0x1, -R37 ;  /* 0x000000011c227824 */ /* 0x000fd000078e0a25 */
[----:B0-----:R-:W-:Y:S05]  /*58f0*/  @!P0 BRA `(.L_x_35) ;  /* 0x0000006800e08947 */ /* 0x001fea0003800000 */
[----:B-----5:R0:W-:Y:S01]  /*5900*/  STL [R1+0x98], R0 ;  /* 0x0000980001007387 */ /* 0x0201e20000100800 */
[----:B------:R-:W-:Y:S01]  /*5910*/  ULDC.64 UR4, c[0x0][0x5b8] ;  /* 0x00016e0000047ab9 */ /* 0x000fe20000000a00 */
[----:B------:R-:W-:Y:S02]  /*5920*/  ULDC.64 UR8, c[0x0][0x5a8] ;  /* 0x00016a0000087ab9 */ /* 0x000fe40000000a00 */
[----:B0-----:R-:W2:Y:S01]  /*5930*/  LDL.LU R0, [R1+0x74] ;  /* 0x0000740001007983 */ /* 0x001ea20000300800 */
[----:B------:R-:W-:Y:S01]  /*5940*/  IMAD R28, R38, UR4, RZ ;  /* 0x00000004261c7c24 */ /* 0x000fe2000f8e02ff */
[----:B------:R-:W-:Y:S01]  /*5950*/  BSSY B1, `(.L_x_36) ;  /* 0x0000011000017945 */ /* 0x000fe20003800000 */
[----:B--2---:R-:W-:-:S04]  /*5960*/  IMAD.WIDE.U32 R32, R0, UR4, R32 ;  /* 0x0000000400207c25 */ /* 0x004fc8000f8e0020 */
[----:B------:R-:W-:Y:S01]  /*5970*/  IMAD R29, R0, UR5, R28 ;  /* 0x00000005001d7c24 */ /* 0x000fe2000f8e021c */
[----:B------:R-:W-:Y:S01]  /*5980*/  IADD3 R32, P0, R37, R32, RZ ;  /* 0x0000002025207210 */ /* 0x000fe20007f1e0ff */
[----:B------:R0:W5:Y:S01]  /*5990*/  LDL.LU R0, [R1+0x98] ;  /* 0x0000980001007983 */ /* 0x0001620000300800 */
[----:B------:R-:W-:Y:S02]  /*59a0*/  ULDC.64 UR4, c[0x0][0x5b0] ;  /* 0x00016c0000047ab9 */ /* 0x000fe40000000a00 */
[----:B------:R-:W-:Y:S01]  /*59b0*/  IADD3.X R33, R36, R33, R29, P0, !PT ;  /* 0x0000002124217210 */ /* 0x000fe200007fe41d */
[----:B------:R-:W-:Y:S01]  /*59c0*/  IMAD R35, R31, UR4, RZ ;  /* 0x000000041f237c24 */ /* 0x000fe2000f8e02ff */
[----:B------:R-:W-:Y:S01]  /*59d0*/  ISETP.GE.AND P0, PT, R39, 0x1, PT ;  /* 0x000000012700780c */ /* 0x000fe20003f06270 */
[----:B------:R-:W-:-:S03]  /*59e0*/  IMAD.WIDE.U32 R28, R30, UR4, R32 ;  /* 0x000000041e1c7c25 */ /* 0x000fc6000f8e0020 */
[----:B------:R-:W-:Y:S01]  /*59f0*/  ISETP.LT.OR P2, PT, R34, 0x1, !P0 ;  /* 0x000000012200780c */ /* 0x000fe20004741670 */
[----:B------:R-:W-:Y:S01]  /*5a00*/  IMAD R35, R30, UR5, R35 ;  /* 0x000000051e237c24 */ /* 0x000fe2000f8e0223 */
[----:B------:R-:W-:-:S04]  /*5a10*/  IADD3 R28, P1, R28, UR8, RZ ;  /* 0x000000081c1c7c10 */ /* 0x000fc8000ff3e0ff */
[--C-:B------:R-:W-:Y:S02]  /*5a20*/  IADD3.X R29, R29, UR9, R35.reuse, P1, !PT ;  /* 0x000000091d1d7c10 */ /* 0x100fe40008ffe423 */
[----:B------:R-:W-:-:S05]  /*5a30*/  PRMT R35, RZ, 0x7610, R35 ;  /* 0x00007610ff237816 */ /* 0x000fca0000000023 */
[----:B0-----:R-:W-:Y:S05]  /*5a40*/  @P2 BRA `(.L_x_37) ;  /* 0x0000000000042947 */ /* 0x001fea0003800000 */
[----:B------:R0:W5:Y:S02]  /*5a50*/  LDG.E.U8 R35, desc[UR22][R28.64] ;  /* 0x000000161c237981 */ /* 0x000164000c1e1100 */
.L_x_37:
[----:B------:R-:W-:Y:S05]  /*5a60*/  BSYNC B1 ;  /* 0x0000000000017941 */ /* 0x000fea0003800000 */
.L_x_36:
[----:B-----5:R-:W-:Y:S01]  /*5a70*/  LOP3.LUT R35, R35, 0xff, RZ, 0xc0, !PT ;  /* 0x000000ff23237812 */ /* 0x020fe200078ec0ff */
[----:B------:R-:W-:Y:S01]  /*5a80*/  BSSY B1, `(.L_x_38) ;  /* 0x000000b000017945 */ /* 0x000fe20003800000 */
[----:B------:R-:W-:Y:S02]  /*5a90*/  ISETP.LT.OR P3, PT, R34, 0x2, !P0 ;  /* 0x000000022200780c */ /* 0x000fe40004761670 */
[----:B------:R-:W-:-:S05]  /*5aa0*/  F2FP.F16.E5M2.UNPACK_B R35, R35 ;  /* 0x00000023ff23723e */ /* 0x000fca00020004ff */
[----:B------:R-:W-:-:S05]  /*5ab0*/  HADD2.F32 R35, -RZ, R35.H0_H0 ;  /* 0x20000023ff237230 */ /* 0x000fca0000004100 */
[----:B------:R-:W-:Y:S01]  /*5ac0*/  FMUL R36, R35, UR27 ;  /* 0x0000001b23247c20 */ /* 0x000fe20008400000 */
[----:B------:R-:W-:-:S03]  /*5ad0*/  PRMT R35, RZ, 0x7610, R35 ;  /* 0x00007610ff237816 */ /* 0x000fc60000000023 */
[----:B------:R-:W-:-:S05]  /*5ae0*/  FFMA R36, R227, UR26, R36 ;  /* 0x0000001ae3247c23 */ /* 0x000fca0008000024 */
[----:B------:R-:W-:-:S05]  /*5af0*/  F2FP.SATFINITE.E5M2.F32.PACK_AB_MERGE_C R37, RZ, R36, RZ ;  /* 0x00000024ff25723e */ /* 0x000fca00048060ff */
[----:B------:R1:W-:Y:S01]  /*5b00*/  @!P2 STG.E.U8 desc[UR22][R24.64], R37 ;  /* 0x000000251800a986 */ /* 0x0003e2000c101116 */
[----:B------:R-:W-:Y:S05]  /*5b10*/  @P3 BRA `(.L_x_39) ;  /* 0x0000000000043947 */ /* 0x000fea0003800000 */
[----:B------:R2:W5:Y:S02]  /*5b20*/  LDG.E.U8 R35, desc[UR22][R28.64+0x1] ;  /* 0x000001161c237981 */ /* 0x000564000c1e1100 */
.L_x_39:
[----:B------:R-:W-:Y:S05]  /*5b30*/  BSYNC B1 ;  /* 0x0000000000017941 */ /* 0x000fea0003800000 */
.L_x_38:
[----:B-----5:R-:W-:Y:S01]  /*5b40*/  LOP3.LUT R35, R35, 0xff, RZ, 0xc0, !PT ;  /* 0x000000ff23237812 */ /* 0x020fe200078ec0ff */
[----:B------:R-:W-:Y:S01]  /*5b50*/  BSSY B1, `(.L_x_40) ;  /* 0x0000013000017945 */ /* 0x000fe20003800000 */
[----:B-1----:R-:W-:Y:S02]  /*5b60*/  IADD3 R37, P1, R30, 0x8, RZ ;  /* 0x000000081e257810 */ /* 0x002fe40007f3e0ff */
[----:B------:R-:W-:-:S03]  /*5b70*/  F2FP.F16.E5M2.UNPACK_B R35, R35 ;  /* 0x00000023ff23723e */ /* 0x000fc600020004ff */
[----:B------:R-:W-:Y:S01]  /*5b80*/  IMAD.X R30, RZ, RZ, R31, P1 ;  /* 0x000000ffff1e7224 */ /* 0x000fe200008e061f */
[----:B------:R-:W-:Y:S01]  /*5b90*/  ISETP.GE.AND P1, PT, R39, 0x9, PT ;  /* 0x000000092700780c */ /* 0x000fe20003f26270 */
[----:B------:R-:W-:Y:S02]  /*5ba0*/  HADD2.F32 R35, -RZ, R35.H0_H0 ;  /* 0x20000023ff237230 */ /* 0x000fe40000004100 */
[----:B------:R-:W-:Y:S01]  /*5bb0*/  IMAD R30, R30, UR4, RZ ;  /* 0x000000041e1e7c24 */ /* 0x000fe2000f8e02ff */
[----:B------:R-:W-:Y:S01]  /*5bc0*/  ISETP.LT.OR P4, PT, R34, 0x1, !P1 ;  /* 0x000000012200780c */ /* 0x000fe20004f81670 */
[----:B------:R-:W-:-:S04]  /*5bd0*/  IMAD.WIDE.U32 R32, R37, UR4, R32 ;  /* 0x0000000425207c25 */ /* 0x000fc8000f8e0020 */
[----:B------:R-:W-:Y:S01]  /*5be0*/  FMUL R35, R35, UR27 ;  /* 0x0000001b23237c20 */ /* 0x000fe20008400000 */
[----:B------:R-:W-:-:S03]  /*5bf0*/  IMAD R37, R37, UR5, R30 ;  /* 0x0000000525257c24 */ /* 0x000fc6000f8e021e */
[----:B------:R-:W-:Y:S01]  /*5c00*/  FFMA R35, R226, UR26, R35 ;  /* 0x0000001ae2237c23 */ /* 0x000fe20008000023 */
[----:B------:R-:W-:Y:S02]  /*5c10*/  IADD3 R30, P2, R32, UR8, RZ ;  /* 0x00000008201e7c10 */ /* 0x000fe4000ff5e0ff */
[----:B------:R-:W-:Y:S02]  /*5c20*/  PRMT R32, RZ, 0x7610, R32 ;  /* 0x00007610ff207816 */ /* 0x000fe40000000020 */
[----:B------:R-:W-:Y:S02]  /*5c30*/  F2FP.SATFINITE.E5M2.F32.PACK_AB_MERGE_C R35, RZ, R35, RZ ;  /* 0x00000023ff23723e */ /* 0x000fe400048060ff */
[----:B------:R-:W-:-:S03]  /*5c40*/  IADD3.X R31, R33, UR9, R37, P2, !PT ;  /* 0x00000009211f7c10 */ /* 0x000fc600097fe425 */
[----:B------:R1:W-:Y:S01]  /*5c50*/  @!P3 STG.E.U8 desc[UR22][R24.64+0x1], R35 ;  /* 0x000001231800b986 */ /* 0x0003e2000c101116 */
[----:B------:R-:W-:Y:S05]  /*5c60*/  @P4 BRA `(.L_x_41) ;  /* 0x0000000000044947 */ /* 0x000fea0003800000 */
[----:B------:R3:W5:Y:S02]  /*5c70*/  LDG.E.U8 R32, desc[UR22][R30.64] ;  /* 0x000000161e207981 */ /* 0x000764000c1e1100 */
.L_x_41:
[----:B------:R-:W-:Y:S05]  /*5c80*/  BSYNC B1 ;  /* 0x0000000000017941 */ /* 0x000fea0003800000 */
.L_x_40:
[----:B-----5:R-:W-:Y:S01]  /*5c90*/  LOP3.LUT R32, R32, 0xff, RZ, 0xc0, !PT ;  /* 0x000000ff20207812 */ /* 0x020fe200078ec0ff */
[----:B------:R-:W-:Y:S01]  /*5ca0*/  BSSY B1, `(.L_x_42) ;  /* 0x000000b000017945 */ /* 0x000fe20003800000 */
[----:B------:R-:W-:Y:S02]  /*5cb0*/  ISETP.LT.OR P2, PT, R34, 0x2, !P1 ;  /* 0x000000022200780c */ /* 0x000fe40004f41670 */
[----:B------:R-:W-:-:S05]  /*5cc0*/  F2FP.F16.E5M2.UNPACK_B R32, R32 ;  /* 0x00000020ff20723e */ /* 0x000fca00020004ff */
[----:B------:R-:W-:-:S05]  /*5cd0*/  HADD2.F32 R32, -RZ, R32.H0_H0 ;  /* 0x20000020ff207230 */ /* 0x000fca0000004100 */
[----:B------:R-:W-:-:S04]  /*5ce0*/  FMUL R32, R32, UR27 ;  /* 0x0000001b20207c20 */ /* 0x000fc80008400000 */
[----:B------:R-:W-:-:S05]  /*5cf0*/  FFMA R32, R225, UR26, R32 ;  /* 0x0000001ae1207c23 */ /* 0x000fca0008000020 */
[----:B------:R-:W-:Y:S02]  /*5d00*/  F2FP.SATFINITE.E5M2.F32.PACK_AB_MERGE_C R33, RZ, R32, RZ ;  /* 0x00000020ff21723e */ /* 0x000fe400048060ff */
[----:B------:R-:W-:-:S03]  /*5d10*/  PRMT R32, RZ, 0x7610, R32 ;  /* 0x00007610ff207816 */ /* 0x000fc60000000020 */
[----:B------:R4:W-:Y:S01]  /*5d20*/  @!P4 STG.E.U8 desc[UR22][R26.64], R33 ;  /* 0x000000211a00c986 */ /* 0x0009e2000c101116 */
[----:B------:R-:W-:Y:S05]  /*5d30*/  @P2 BRA `(.L_x_43) ;  /* 0x0000000000042947 */ /* 0x000fea0003800000 */
[----:B------:R0:W5:Y:S02]  /*5d40*/  LDG.E.U8 R32, desc[UR22][R30.64+0x1] ;  /* 0x000001161e207981 */ /* 0x000164000c1e1100 */
.L_x_43:
[----:B------:R-:W-:Y:S05]  /*5d50*/  BSYNC B1 ;  /* 0x0000000000017941 */ /* 0x000fea0003800000 */
.L_x_42:
[----:B-----5:R-:W-:Y:S01]  /*5d60*/  LOP3.LUT R32, R32, 0xff, RZ, 0xc0, !PT ;  /* 0x000000ff20207812 */ /* 0x020fe200078ec0ff */
[----:B------:R-:W-:Y:S01]  /*5d70*/  BSSY B1, `(.L_x_44) ;  /* 0x000000b000017945 */ /* 0x000fe20003800000 */
[----:B------:R-:W-:Y:S02]  /*5d80*/  ISETP.LT.OR P3, PT, R34, 0x9, !P0 ;  /* 0x000000092200780c */ /* 0x000fe40004761670 */
[----:B------:R-:W-:-:S05]  /*5d90*/  F2FP.F16.E5M2.UNPACK_B R32, R32 ;  /* 0x00000020ff20723e */ /* 0x000fca00020004ff */
[----:B------:R-:W-:-:S05]  /*5da0*/  HADD2.F32 R32, -RZ, R32.H0_H0 ;  /* 0x20000020ff207230 */ /* 0x000fca0000004100 */
[----:B----4-:R-:W-:Y:S01]  /*5db0*/  FMUL R33, R32, UR27 ;  /* 0x0000001b20217c20 */ /* 0x010fe20008400000 */
[----:B------:R-:W-:-:S03]  /*5dc0*/  PRMT R32, RZ, 0x7610, R32 ;  /* 0x00007610ff207816 */ /* 0x000fc60000000020 */
[----:B------:R-:W-:-:S05]  /*5dd0*/  FFMA R33, R224, UR26, R33 ;  /* 0x0000001ae0217c23 */ /* 0x000fca0008000021 */
[----:B------:R-:W-:-:S05]  /*5de0*/  F2FP.SATFINITE.E5M2.F32.PACK_AB_MERGE_C R33, RZ, R33, RZ ;  /* 0x00000021ff21723e */ /* 0x000fca00048060ff */
[----:B------:R4:W-:Y:S01]  /*5df0*/  @!P2 STG.E.U8 desc[UR22][R26.64+0x1], R33 ;  /* 0x000001211a00a986 */ /* 0x0009e2000c101116 */
[----:B------:R-:W-:Y:S05]  /*5e00*/  @P3 BRA `(.L_x_45) ;  /* 0x0000000000043947 */ /* 0x000fea0003800000 */
[----:B------:R0:W5:Y:S02]  /*5e10*/  LDG.E.U8 R32, desc[UR22][R28.64+0x8] ;  /* 0x000008161c207981 */ /* 0x000164000c1e1100 */
.L_x_45:
[----:B------:R-:W-:Y:S05]  /*5e20*/  BSYNC B1 ;  /* 0x0000000000017941 */ /* 0x000fea0003800000 */
.L_x_44:
[----:B-----5:R-:W-:Y:S01]  /*5e30*/  LOP3.LUT R32, R32, 0xff, RZ, 0xc0, !PT ;  /* 0x000000ff20207812 */ /* 0x020fe200078ec0ff */
[----:B------:R-:W-:Y:S01]  /*5e40*/  BSSY B1, `(.L_x_46) ;  /* 0x000000b000017945 */ /* 0x000fe20003800000 */
[----:B------:R-:W-:Y:S02]  /*5e50*/  ISETP.LT.OR P2, PT, R34, 0xa, !P0 ;  /* 0x0000000a2200780c */ /* 0x000fe40004741670 */
[----:B------:R-:W-:-:S05]  /*5e60*/  F2FP.F16.E5M2.UNPACK_B R32, R32 ;  /* 0x00000020ff20723e */ /* 0x000fca00020004ff */
[----:B------:R-:W-:-:S05]  /*5e70*/  HADD2.F32 R32, -RZ, R32.H0_H0 ;  /* 0x20000020ff207230 */ /* 0x000fca0000004100 */
[----:B------:R-:W-:-:S04]  /*5e80*/  FMUL R32, R32, UR27 ;  /* 0x0000001b20207c20 */ /* 0x000fc80008400000 */
[----:B------:R-:W-:-:S05]  /*5e90*/  FFMA R32, R223, UR26, R32 ;  /* 0x0000001adf207c23 */ /* 0x000fca0008000020 */
[----:B----4-:R-:W-:Y:S02]  /*5ea0*/  F2FP.SATFINITE.E5M2.F32.PACK_AB_MERGE_C R33, RZ, R32, RZ ;  /* 0x00000020ff21723e */ /* 0x010fe400048060ff */
[----:B------:R-:W-:-:S03]  /*5eb0*/  PRMT R32, RZ, 0x7610, R32 ;  /* 0x00007610ff207816 */ /* 0x000fc60000000020 */
[----:B------:R4:W-:Y:S01]  /*5ec0*/  @!P3 STG.E.U8 desc[UR22][R24.64+0x8], R33 ;  /* 0x000008211800b986 */ /* 0x0009e2000c101116 */
[----:B------:R-:W-:Y:S05]  /*5ed0*/  @P2 BRA `(.L_x_47) ;  /* 0x0000000000042947 */ /* 0x000fea0003800000 */
[----:B------:R0:W5:Y:S02]  /*5ee0*/  LDG.E.U8 R32, desc[UR22][R28.64+0x9] ;  /* 0x000009161c207981 */ /* 0x000164000c1e1100 */
.L_x_47:
[----:B------:R-:W-:Y:S05]  /*5ef0*/  BSYNC B1 ;  /* 0x0000000000017941 */ /* 0x000fea0003800000 */
.L_x_46:
        /* <DEDUP_REMOVED lines=12> */
.L_x_49:
[----:B------:R-:W-:Y:S05]  /*5fc0*/  BSYNC B1 ;  /* 0x0000000000017941 */ /* 0x000fea0003800000 */
.L_x_48:
        /* <DEDUP_REMOVED lines=12> */
.L_x_51:
[----:B------:R-:W-:Y:S05]  /*6090*/  BSYNC B1 ;  /* 0x0000000000017941 */ /* 0x000fea0003800000 */
.L_x_50:
        /* <DEDUP_REMOVED lines=12> */
.L_x_53:
[----:B------:R-:W-:Y:S05]  /*6160*/  BSYNC B1 ;  /* 0x0000000000017941 */ /* 0x000fea0003800000 */
.L_x_52:
        /* <DEDUP_REMOVED lines=12> */
.L_x_55:
[----:B------:R-:W-:Y:S05]  /*6230*/  BSYNC B1 ;  /* 0x0000000000017941 */ /* 0x000fea0003800000 */
.L_x_54:
        /* <DEDUP_REMOVED lines=12> */
.L_x_57:
[----:B------:R-:W-:Y:S05]  /*6300*/  BSYNC B1 ;  /* 0x0000000000017941 */ /* 0x000fea0003800000 */
.L_x_56:
        /* <DEDUP_REMOVED lines=12> */
.L_x_59:
[----:B------:R-:W-:Y:S05]  /*63d0*/  BSYNC B1 ;  /* 0x0000000000017941 */ /* 0x000fea0003800000 */
.L_x_58:
        /* <DEDUP_REMOVED lines=12> */
.L_x_61:
[----:B------:R-:W-:Y:S05]  /*64a0*/  BSYNC B1 ;  /* 0x0000000000017941 */ /* 0x000fea0003800000 */
.L_x_60:
        /* <DEDUP_REMOVED lines=12> */
.L_x_63:
[----:B------:R-:W-:Y:S05]  /*6570*/  BSYNC B1 ;  /* 0x0000000000017941 */ /* 0x000fea0003800000 */
.L_x_62:
        /* <DEDUP_REMOVED lines=12> */
.L_x_65:
[----:B------:R-:W-:Y:S05]  /*6640*/  BSYNC B1 ;  /* 0x0000000000017941 */ /* 0x000fea0003800000 */
.L_x_64:
        /* <DEDUP_REMOVED lines=12> */
.L_x_67:
[----:B------:R-:W-:Y:S05]  /*6710*/  BSYNC B1 ;  /* 0x0000000000017941 */ /* 0x000fea0003800000 */
.L_x_66:
        /* <DEDUP_REMOVED lines=12> */
.L_x_69:
[----:B------:R-:W-:Y:S05]  /*67e0*/  BSYNC B1 ;  /* 0x0000000000017941 */ /* 0x000fea0003800000 */
.L_x_68:
        /* <DEDUP_REMOVED lines=12> */
.L_x_71:
[----:B------:R-:W-:Y:S05]  /*68b0*/  BSYNC B1 ;  /* 0x0000000000017941 */ /* 0x000fea0003800000 */
.L_x_70:
        /* <DEDUP_REMOVED lines=12> */
.L_x_73:
[----:B------:R-:W-:Y:S05]  /*6980*/  BSYNC B1 ;  /* 0x0000000000017941 */ /* 0x000fea0003800000 */
.L_x_72:
        /* <DEDUP_REMOVED lines=12> */
.L_x_75:
[----:B------:R-:W-:Y:S05]  /*6a50*/  BSYNC B1 ;  /* 0x0000000000017941 */ /* 0x000fea0003800000 */
.L_x_74:
        /* <DEDUP_REMOVED lines=12> */
.L_x_77:
[----:B------:R-:W-:Y:S05]  /*6b20*/  BSYNC B1 ;  /* 0x0000000000017941 */ /* 0x000fea0003800000 */
.L_x_76:
        /* <DEDUP_REMOVED lines=12> */
.L_x_79:
[----:B------:R-:W-:Y:S05]  /*6bf0*/  BSYNC B1 ;  /* 0x0000000000017941 */ /* 0x000fea0003800000 */
.L_x_78:
        /* <DEDUP_REMOVED lines=12> */
.L_x_81:
[----:B------:R-:W-:Y:S05]  /*6cc0*/  BSYNC B1 ;  /* 0x0000000000017941 */ /* 0x000fea0003800000 */
.L_x_80:
        /* <DEDUP_REMOVED lines=12> */
.L_x_83:
[----:B------:R-:W-:Y:S05]  /*6d90*/  BSYNC B1 ;  /* 0x0000000000017941 */ /* 0x000fea0003800000 */
.L_x_82:
        /* <DEDUP_REMOVED lines=12> */
.L_x_85:
[----:B------:R-:W-:Y:S05]  /*6e60*/  BSYNC B1 ;  /* 0x0000000000017941 */ /* 0x000fea0003800000 */
.L_x_84:
        /* <DEDUP_REMOVED lines=12> */
.L_x_87:
[----:B------:R-:W-:Y:S05]  /*6f30*/  BSYNC B1 ;  /* 0x0000000000017941 */ /* 0x000fea0003800000 */
.L_x_86:
        /* <DEDUP_REMOVED lines=12> */
.L_x_89:
[----:B------:R-:W-:Y:S05]  /*7000*/  BSYNC B1 ;  /* 0x0000000000017941 */ /* 0x000fea0003800000 */
.L_x_88:
        /* <DEDUP_REMOVED lines=12> */
.L_x_91:
[----:B------:R-:W-:Y:S05]  /*70d0*/  BSYNC B1 ;  /* 0x0000000000017941 */ /* 0x000fea0003800000 */
.L_x_90:
        /* <DEDUP_REMOVED lines=12> */
.L_x_93:
[----:B------:R-:W-:Y:S05]  /*71a0*/  BSYNC B1 ;  /* 0x0000000000017941 */ /* 0x000fea0003800000 */
.L_x_92:
        /* <DEDUP_REMOVED lines=12> */
.L_x_95:
[----:B------:R-:W-:Y:S05]  /*7270*/  BSYNC B1 ;  /* 0x0000000000017941 */ /* 0x000fea0003800000 */
.L_x_94:
        /* <DEDUP_REMOVED lines=12> */
.L_x_97:
[----:B------:R-:W-:Y:S05]  /*7340*/  BSYNC B1 ;  /* 0x0000000000017941 */ /* 0x000fea0003800000 */
.L_x_96:
        /* <DEDUP_REMOVED lines=12> */
.L_x_99:
[----:B------:R-:W-:Y:S05]  /*7410*/  BSYNC B1 ;  /* 0x0000000000017941 */ /* 0x000fea0003800000 */
.L_x_98:
        /* <DEDUP_REMOVED lines=12> */
.L_x_101:
[----:B------:R-:W-:Y:S05]  /*74e0*/  BSYNC B1 ;  /* 0x0000000000017941 */ /* 0x000fea0003800000 */
.L_x_100:
        /* <DEDUP_REMOVED lines=12> */
.L_x_103:
[----:B------:R-:W-:Y:S05]  /*75b0*/  BSYNC B1 ;  /* 0x0000000000017941 */ /* 0x000fea0003800000 */
.L_x_102:
        /* <DEDUP_REMOVED lines=12> */
.L_x_105:
[----:B------:R-:W-:Y:S05]  /*7680*/  BSYNC B1 ;  /* 0x0000000000017941 */ /* 0x000fea0003800000 */
.L_x_104:
        /* <DEDUP_REMOVED lines=12> */
.L_x_107:
[----:B------:R-:W-:Y:S05]  /*7750*/  BSYNC B1 ;  /* 0x0000000000017941 */ /* 0x000fea0003800000 */
.L_x_106:
        /* <DEDUP_REMOVED lines=12> */
.L_x_109:
[----:B------:R-:W-:Y:S05]  /*7820*/  BSYNC B1 ;  /* 0x0000000000017941 */ /* 0x000fea0003800000 */
.L_x_108:
        /* <DEDUP_REMOVED lines=12> */
.L_x_111:
[----:B------:R-:W-:Y:S05]  /*78f0*/  BSYNC B1 ;  /* 0x0000000000017941 */ /* 0x000fea0003800000 */
.L_x_110:
        /* <DEDUP_REMOVED lines=12> */
.L_x_113:
[----:B------:R-:W-:Y:S05]  /*79c0*/  BSYNC B1 ;  /* 0x0000000000017941 */ /* 0x000fea0003800000 */
.L_x_112:
        /* <DEDUP_REMOVED lines=12> */
.L_x_115:
[----:B------:R-:W-:Y:S05]  /*7a90*/  BSYNC B1 ;  /* 0x0000000000017941 */ /* 0x000fea0003800000 */
.L_x_114:
        /* <DEDUP_REMOVED lines=12> */
.L_x_117:
[----:B------:R-:W-:Y:S05]  /*7b60*/  BSYNC B1 ;  /* 0x0000000000017941 */ /* 0x000fea0003800000 */
.L_x_116:
        /* <DEDUP_REMOVED lines=12> */
.L_x_119:
[----:B------:R-:W-:Y:S05]  /*7c30*/  BSYNC B1 ;  /* 0x0000000000017941 */ /* 0x000fea0003800000 */
.L_x_118:
        /* <DEDUP_REMOVED lines=12> */
.L_x_121:
[----:B------:R-:W-:Y:S05]  /*7d00*/  BSYNC B1 ;  /* 0x0000000000017941 */ /* 0x000fea0003800000 */
.L_x_120:
        /* <DEDUP_REMOVED lines=12> */
.L_x_123:
[----:B------:R-:W-:Y:S05]  /*7dd0*/  BSYNC B1 ;  /* 0x0000000000017941 */ /* 0x000fea0003800000 */
.L_x_122:
        /* <DEDUP_REMOVED lines=12> */
.L_x_125:
[----:B------:R-:W-:Y:S05]  /*7ea0*/  BSYNC B1 ;  /* 0x0000000000017941 */ /* 0x000fea0003800000 */
.L_x_124:
        /* <DEDUP_REMOVED lines=12> */
.L_x_127:
[----:B------:R-:W-:Y:S05]  /*7f70*/  BSYNC B1 ;  /* 0x0000000000017941 */ /* 0x000fea0003800000 */
.L_x_126:
        /* <DEDUP_REMOVED lines=12> */
.L_x_129:
[----:B------:R-:W-:Y:S05]  /*8040*/  BSYNC B1 ;  /* 0x0000000000017941 */ /* 0x000fea0003800000 */
.L_x_128:
        /* <DEDUP_REMOVED lines=12> */
.L_x_131:
[----:B------:R-:W-:Y:S05]  /*8110*/  BSYNC B1 ;  /* 0x0000000000017941 */ /* 0x000fea0003800000 */
.L_x_130:
        /* <DEDUP_REMOVED lines=12> */
.L_x_133:
[----:B------:R-:W-:Y:S05]  /*81e0*/  BSYNC B1 ;  /* 0x0000000000017941 */ /* 0x000fea0003800000 */
.L_x_132:
        /* <DEDUP_REMOVED lines=12> */
.L_x_135:
[----:B------:R-:W-:Y:S05]  /*82b0*/  BSYNC B1 ;  /* 0x0000000000017941 */ /* 0x000fea0003800000 */
.L_x_134:
        /* <DEDUP_REMOVED lines=12> */
.L_x_137:
[----:B------:R-:W-:Y:S05]  /*8380*/  BSYNC B1 ;  /* 0x0000000000017941 */ /* 0x000fea0003800000 */
.L_x_136:
        /* <DEDUP_REMOVED lines=12> */
.L_x_139:
[----:B------:R-:W-:Y:S05]  /*8450*/  BSYNC B1 ;  /* 0x0000000000017941 */ /* 0x000fea0003800000 */
.L_x_138:
        /* <DEDUP_REMOVED lines=12> */
.L_x_141:
[----:B------:R-:W-:Y:S05]  /*8520*/  BSYNC B1 ;  /* 0x0000000000017941 */ /* 0x000fea0003800000 */
.L_x_140:
        /* <DEDUP_REMOVED lines=12> */
.L_x_143:
[----:B------:R-:W-:Y:S05]  /*85f0*/  BSYNC B1 ;  /* 0x0000000000017941 */ /* 0x000fea0003800000 */
.L_x_142:
        /* <DEDUP_REMOVED lines=12> */
.L_x_145:
[----:B------:R-:W-:Y:S05]  /*86c0*/  BSYNC B1 ;  /* 0x0000000000017941 */ /* 0x000fea0003800000 */
.L_x_144:
        /* <DEDUP_REMOVED lines=12> */
.L_x_147:
[----:B------:R-:W-:Y:S05]  /*8790*/  BSYNC B1 ;  /* 0x0000000000017941 */ /* 0x000fea0003800000 */
.L_x_146:
        /* <DEDUP_REMOVED lines=12> */
.L_x_149:
[----:B------:R-:W-:Y:S05]  /*8860*/  BSYNC B1 ;  /* 0x0000000000017941 */ /* 0x000fea0003800000 */
.L_x_148:
        /* <DEDUP_REMOVED lines=12> */
.L_x_151:
[----:B------:R-:W-:Y:S05]  /*8930*/  BSYNC B1 ;  /* 0x0000000000017941 */ /* 0x000fea0003800000 */
.L_x_150:
        /* <DEDUP_REMOVED lines=12> */
.L_x_153:
[----:B------:R-:W-:Y:S05]  /*8a00*/  BSYNC B1 ;  /* 0x0000000000017941 */ /* 0x000fea0003800000 */
.L_x_152:
        /* <DEDUP_REMOVED lines=12> */
.L_x_155:
[----:B------:R-:W-:Y:S05]  /*8ad0*/  BSYNC B1 ;  /* 0x0000000000017941 */ /* 0x000fea0003800000 */
.L_x_154:
        /* <DEDUP_REMOVED lines=12> */
.L_x_157:
[----:B------:R-:W-:Y:S05]  /*8ba0*/  BSYNC B1 ;  /* 0x0000000000017941 */ /* 0x000fea0003800000 */
.L_x_156:
        /* <DEDUP_REMOVED lines=12> */
.L_x_159:
[----:B------:R-:W-:Y:S05]  /*8c70*/  BSYNC B1 ;  /* 0x0000000000017941 */ /* 0x000fea0003800000 */
.L_x_158:
        /* <DEDUP_REMOVED lines=12> */
.L_x_161:
[----:B------:R-:W-:Y:S05]  /*8d40*/  BSYNC B1 ;  /* 0x0000000000017941 */ /* 0x000fea0003800000 */
.L_x_160:
        /* <DEDUP_REMOVED lines=12> */
.L_x_163:
[----:B------:R-:W-:Y:S05]  /*8e10*/  BSYNC B1 ;  /* 0x0000000000017941 */ /* 0x000fea0003800000 */
.L_x_162:
        /* <DEDUP_REMOVED lines=12> */
.L_x_165:
[----:B------:R-:W-:Y:S05]  /*8ee0*/  BSYNC B1 ;  /* 0x0000000000017941 */ /* 0x000fea0003800000 */
.L_x_164:
        /* <DEDUP_REMOVED lines=12> */
.L_x_167:
[----:B------:R-:W-:Y:S05]  /*8fb0*/  BSYNC B1 ;  /* 0x0000000000017941 */ /* 0x000fea0003800000 */
.L_x_166:
        /* <DEDUP_REMOVED lines=12> */
.L_x_169:
[----:B------:R-:W-:Y:S05]  /*9080*/  BSYNC B1 ;  /* 0x0000000000017941 */ /* 0x000fea0003800000 */
.L_x_168:
        /* <DEDUP_REMOVED lines=12> */
.L_x_171:
[----:B------:R-:W-:Y:S05]  /*9150*/  BSYNC B1 ;  /* 0x0000000000017941 */ /* 0x000fea0003800000 */
.L_x_170:
        /* <DEDUP_REMOVED lines=12> */
.L_x_173:
[----:B------:R-:W-:Y:S05]  /*9220*/  BSYNC B1 ;  /* 0x0000000000017941 */ /* 0x000fea0003800000 */
.L_x_172:
        /* <DEDUP_REMOVED lines=12> */
.L_x_175:
[----:B------:R-:W-:Y:S05]  /*92f0*/  BSYNC B1 ;  /* 0x0000000000017941 */ /* 0x000fea0003800000 */
.L_x_174:
        /* <DEDUP_REMOVED lines=12> */
.L_x_177:
[----:B------:R-:W-:Y:S05]  /*93c0*/  BSYNC B1 ;  /* 0x0000000000017941 */ /* 0x000fea0003800000 */
.L_x_176:
        /* <DEDUP_REMOVED lines=12> */
.L_x_179:
[----:B------:R-:W-:Y:S05]  /*9490*/  BSYNC B1 ;  /* 0x0000000000017941 */ /* 0x000fea0003800000 */
.L_x_178:
        /* <DEDUP_REMOVED lines=12> */
.L_x_181:
[----:B------:R-:W-:Y:S05]  /*9560*/  BSYNC B1 ;  /* 0x0000000000017941 */ /* 0x000fea0003800000 */
.L_x_180:
        /* <DEDUP_REMOVED lines=12> */
.L_x_183:
[----:B------:R-:W-:Y:S05]  /*9630*/  BSYNC B1 ;  /* 0x0000000000017941 */ /* 0x000fea0003800000 */
.L_x_182:
        /* <DEDUP_REMOVED lines=12> */
.L_x_185:
[----:B------:R-:W-:Y:S05]  /*9700*/  BSYNC B1 ;  /* 0x0000000000017941 */ /* 0x000fea0003800000 */
.L_x_184:
        /* <DEDUP_REMOVED lines=12> */
.L_x_187:
[----:B------:R-:W-:Y:S05]  /*97d0*/  BSYNC B1 ;  /* 0x0000000000017941 */ /* 0x000fea0003800000 */
.L_x_186:
        /* <DEDUP_REMOVED lines=12> */
.L_x_189:
[----:B------:R-:W-:Y:S05]  /*98a0*/  BSYNC B1 ;  /* 0x0000000000017941 */ /* 0x000fea0003800000 */
.L_x_188:
[----:B-----5:R-:W-:Y:S01]  /*98b0*/  LOP3.LUT R32, R32, 0xff, RZ, 0xc0, !PT ;  /* 0x000000ff20207812 */ /* 0x020fe200078ec0ff */
[----:B------:R-:W-:Y:S01]  /*98c0*/  BSSY B1, `(.L_x_190) ;  /* 0x000000b000017945 */ /* 0x000fe20003800000 */
[----:B------:R-:W-:Y:S02]  /*98d0*/  ISETP.LT.OR P2, PT, R34, 0x9a, !P0 ;  /* 0x0000009a2200780c */ /* 0x000fe40004741670 */
[----:B------:R-:W-:-:S05]  /*98e0*/  F2FP.F16.E5M2.UNPACK_B R32, R32 ;  /* 0x00000020ff20723e */ /* 0x000fca00020004ff */
[----:B------:R-:W-:-:S05]  /*98f0*/  HADD2.F32 R32, -RZ, R32.H0_H0 ;  /* 0x20000020ff207230 */ /* 0x000fca0000004100 */
[----:B------:R-:W-:-:S04]  /*9900*/  FMUL R32, R32, UR27 ;  /* 0x0000001b20207c20 */ /* 0x000fc80008400000 */
[----:B------:R-:W-:Y:S01]  /*9910*/  FFMA R32, R23, UR26, R32 ;  /* 0x0000001a17207c23 */ /* 0x000fe20008000020 */
[----:B------:R-:W-:-:S04]  /*9920*/  PRMT R23, RZ, 0x7610, R23 ;  /* 0x00007610ff177816 */ /* 0x000fc80000000017 */
[----:B----4-:R-:W-:-:S05]  /*9930*/  F2FP.SATFINITE.E5M2.F32.PACK_AB_MERGE_C R33, RZ, R32, RZ ;  /* 0x00000020ff21723e */ /* 0x010fca00048060ff */
[----:B------:R4:W-:Y:S01]  /*9940*/  @!P3 STG.E.U8 desc[UR22][R24.64+0x98], R33 ;  /* 0x000098211800b986 */ /* 0x0009e2000c101116 */
[----:B------:R-:W-:Y:S05]  /*9950*/  @P2 BRA `(.L_x_191) ;  /* 0x0000000000042947 */ /* 0x000fea0003800000 */
[----:B------:R0:W5:Y:S02]  /*9960*/  LDG.E.U8 R23, desc[UR22][R28.64+0x99] ;  /* 0x000099161c177981 */ /* 0x000164000c1e1100 */
.L_x_191:
[----:B------:R-:W-:Y:S05]  /*9970*/  BSYNC B1 ;  /* 0x0000000000017941 */ /* 0x000fea0003800000 */
.L_x_190:
        /* <DEDUP_REMOVED lines=8> */
[----:B------:R-:W-:-:S05]  /*9a00*/  F2FP.SATFINITE.E5M2.F32.PACK_AB_MERGE_C R23, RZ, R23, RZ ;  /* 0x00000017ff17723e */ /* 0x000fca00048060ff */
[----:B------:R0:W-:Y:S01]  /*9a10*/  @!P2 STG.E.U8 desc[UR22][R24.64+0x99], R23 ;  /* 0x000099171800a986 */ /* 0x0001e2000c101116 */
[----:B------:R-:W-:Y:S05]  /*9a20*/  @P3 BRA `(.L_x_193) ;  /* 0x0000000000043947 */ /* 0x000fea0003800000 */
[----:B------:R0:W5:Y:S02]  /*9a30*/  LDG.E.U8 R22, desc[UR22][R30.64+0x98] ;  /* 0x000098161e167981 */ /* 0x000164000c1e1100 */
.L_x_193:
[----:B------:R-:W-:Y:S05]  /*9a40*/  BSYNC B1 ;  /* 0x0000000000017941 */ /* 0x000fea0003800000 */
.L_x_192:
        /* <DEDUP_REMOVED lines=8> */
[----:B0-----:R-:W-:-:S05]  /*9ad0*/  F2FP.SATFINITE.E5M2.F32.PACK_AB_MERGE_C R23, RZ, R22, RZ ;  /* 0x00000016ff17723e */ /* 0x001fca00048060ff */
[----:B------:R0:W-:Y:S01]  /*9ae0*/  @!P3 STG.E.U8 desc[UR22][R26.64+0x98], R23 ;  /* 0x000098171a00b986 */ /* 0x0001e2000c101116 */
[----:B------:R-:W-:Y:S05]  /*9af0*/  @P2 BRA `(.L_x_195) ;  /* 0x0000000000042947 */ /* 0x000fea0003800000 */
[----:B------:R0:W5:Y:S02]  /*9b00*/  LDG.E.U8 R21, desc[UR22][R30.64+0x99] ;  /* 0x000099161e157981 */ /* 0x000164000c1e1100 */
.L_x_195:
[----:B------:R-:W-:Y:S05]  /*9b10*/  BSYNC B1 ;  /* 0x0000000000017941 */ /* 0x000fea0003800000 */
.L_x_194:
        /* <DEDUP_REMOVED lines=12> */
.L_x_197:
[----:B------:R-:W-:Y:S05]  /*9be0*/  BSYNC B1 ;  /* 0x0000000000017941 */ /* 0x000fea0003800000 */
.L_x_196:
        /* <DEDUP_REMOVED lines=12> */
.L_x_199:
[----:B------:R-:W-:Y:S05]  /*9cb0*/  BSYNC B1 ;  /* 0x0000000000017941 */ /* 0x000fea0003800000 */
.L_x_198:
        /* <DEDUP_REMOVED lines=12> */
.L_x_201:
[----:B------:R-:W-:Y:S05]  /*9d80*/  BSYNC B1 ;  /* 0x0000000000017941 */ /* 0x000fea0003800000 */
.L_x_200:
        /* <DEDUP_REMOVED lines=12> */
.L_x_203:
[----:B------:R-:W-:Y:S05]  /*9e50*/  BSYNC B1 ;  /* 0x0000000000017941 */ /* 0x000fea0003800000 */
.L_x_202:
        /* <DEDUP_REMOVED lines=12> */
.L_x_205:
[----:B------:R-:W-:Y:S05]  /*9f20*/  BSYNC B1 ;  /* 0x0000000000017941 */ /* 0x000fea0003800000 */
.L_x_204:
        /* <DEDUP_REMOVED lines=12> */
.L_x_207:
[----:B------:R-:W-:Y:S05]  /*9ff0*/  BSYNC B1 ;  /* 0x0000000000017941 */ /* 0x000fea0003800000 */
.L_x_206:
        /* <DEDUP_REMOVED lines=12> */
.L_x_209:
[----:B------:R-:W-:Y:S05]  /*a0c0*/  BSYNC B1 ;  /* 0x0000000000017941 */ /* 0x000fea0003800000 */
.L_x_208:
        /* <DEDUP_REMOVED lines=12> */
.L_x_211:
[----:B------:R-:W-:Y:S05]  /*a190*/  BSYNC B1 ;  /* 0x0000000000017941 */ /* 0x000fea0003800000 */
.L_x_210:
        /* <DEDUP_REMOVED lines=12> */
.L_x_213:
[----:B------:R-:W-:Y:S05]  /*a260*/  BSYNC B1 ;  /* 0x0000000000017941 */ /* 0x000fea0003800000 */
.L_x_212:
        /* <DEDUP_REMOVED lines=12> */
.L_x_215:
[----:B------:R-:W-:Y:S05]  /*a330*/  BSYNC B1 ;  /* 0x0000000000017941 */ /* 0x000fea0003800000 */
.L_x_214:
        /* <DEDUP_REMOVED lines=12> */
.L_x_217:
[----:B------:R-:W-:Y:S05]  /*a400*/  BSYNC B1 ;  /* 0x0000000000017941 */ /* 0x000fea0003800000 */
.L_x_216:
        /* <DEDUP_REMOVED lines=12> */
.L_x_219:
[----:B------:R-:W-:Y:S05]  /*a4d0*/  BSYNC B1 ;  /* 0x0000000000017941 */ /* 0x000fea0003800000 */
.L_x_218:
        /* <DEDUP_REMOVED lines=12> */
.L_x_221:
[----:B------:R-:W-:Y:S05]  /*a5a0*/  BSYNC B1 ;  /* 0x0000000000017941 */ /* 0x000fea0003800000 */
.L_x_220:
        /* <DEDUP_REMOVED lines=12> */
.L_x_223:
[----:B------:R-:W-:Y:S05]  /*a670*/  BSYNC B1 ;  /* 0x0000000000017941 */ /* 0x000fea0003800000 */
.L_x_222:
        /* <DEDUP_REMOVED lines=12> */
.L_x_225:
[----:B------:R-:W-:Y:S05]  /*a740*/  BSYNC B1 ;  /* 0x0000000000017941 */ /* 0x000fea0003800000 */
.L_x_224:
        /* <DEDUP_REMOVED lines=12> */
.L_x_227:
[----:B------:R-:W-:Y:S05]  /*a810*/  BSYNC B1 ;  /* 0x0000000000017941 */ /* 0x000fea0003800000 */
.L_x_226:
        /* <DEDUP_REMOVED lines=12> */
.L_x_229:
[----:B------:R-:W-:Y:S05]  /*a8e0*/  BSYNC B1 ;  /* 0x0000000000017941 */ /* 0x000fea0003800000 */
.L_x_228:
        /* <DEDUP_REMOVED lines=12> */
.L_x_231:
[----:B------:R-:W-:Y:S05]  /*a9b0*/  BSYNC B1 ;  /* 0x0000000000017941 */ /* 0x000fea0003800000 */
.L_x_230:
        /* <DEDUP_REMOVED lines=12> */
.L_x_233:
[----:B------:R-:W-:Y:S05]  /*aa80*/  BSYNC B1 ;  /* 0x0000000000017941 */ /* 0x000fea0003800000 */
.L_x_232:
[----:B-----5:R-:W-:Y:S01]  /*aa90*/  LOP3.LUT R2, R2, 0xff, RZ, 0xc0, !PT ;  /* 0x000000ff02027812 */ /* 0x020fe200078ec0ff */
[----:B------:R-:W-:Y:S01]  /*aaa0*/  BSSY B1, `(.L_x_234) ;  /* 0x000000b000017945 */ /* 0x000fe20003800000 */
[----:B------:R-:W-:Y:S02]  /*aab0*/  ISETP.LT.OR P2, PT, R34, 0xc2, !P1 ;  /* 0x000000c22200780c */ /* 0x000fe40004f41670 */
[----:B------:R-:W-:-:S05]  /*aac0*/  F2FP.F16.E5M2.UNPACK_B R2, R2 ;  /* 0x00000002ff02723e */ /* 0x000fca00020004ff */
[----:B------:R-:W-:-:S05]  /*aad0*/  HADD2.F32 R2, -RZ, R2.H0_H0 ;  /* 0x20000002ff027230 */ /* 0x000fca0000004100 */
[----:B0-----:R-:W-:-:S04]  /*aae0*/  FMUL R3, R2, UR27 ;  /* 0x0000001b02037c20 */ /* 0x001fc80008400000 */
[----:B------:R-:W-:Y:S01]  /*aaf0*/  FFMA R3, R0, UR26, R3 ;  /* 0x0000001a00037c23 */ /* 0x000fe20008000003 */
[----:B------:R-:W-:-:S04]  /*ab00*/  PRMT R0, RZ, 0x7610, R0 ;  /* 0x00007610ff007816 */ /* 0x000fc80000000000 */
[----:B------:R-:W-:-:S05]  /*ab10*/  F2FP.SATFINITE.E5M2.F32.PACK_AB_MERGE_C R3, RZ, R3, RZ ;  /* 0x00000003ff03723e */ /* 0x000fca00048060ff */
[----:B------:R0:W-:Y:S01]  /*ab20*/  @!P3 STG.E.U8 desc[UR22][R26.64+0xc0], R3 ;  /* 0x0000c0031a00b986 */ /* 0x0001e2000c101116 */
[----:B------:R-:W-:Y:S05]  /*ab30*/  @P2 BRA `(.L_x_235) ;  /* 0x0000000000042947 */ /* 0x000fea0003800000 */
[----:B------:R0:W5:Y:S02]  /*ab40*/  LDG.E.U8 R0, desc[UR22][R30.64+0xc1] ;  /* 0x0000c1161e007981 */ /* 0x000164000c1e1100 */
.L_x_235:
[----:B------:R-:W-:Y:S05]  /*ab50*/  BSYNC B1 ;  /* 0x0000000000017941 */ /* 0x000fea0003800000 */
.L_x_234:
[----:B------:R-:W2:Y:S01]  /*ab60*/  LDL.LU R2, [R1] ;  /* 0x0000000001027983 */ /* 0x000ea20000300800 */
[----:B-----5:R-:W-:Y:S01]  /*ab70*/  LOP3.LUT R0, R0, 0xff, RZ, 0xc0, !PT ;  /* 0x000000ff00007812 */ /* 0x020fe200078ec0ff */
[----:B------:R-:W-:Y:S01]  /*ab80*/  BSSY B1, `(.L_x_236) ;  /* 0x000000b000017945 */ /* 0x000fe20003800000 */
[----:B------:R-:W-:Y:S02]  /*ab90*/  ISETP.LT.OR P3, PT, R34, 0xc9, !P0 ;  /* 0x000000c92200780c */ /* 0x000fe40004761670 */
[----:B------:R-:W-:-:S05]  /*aba0*/  F2FP.F16.E5M2.UNPACK_B R0, R0 ;  /* 0x00000000ff00723e */ /* 0x000fca00020004ff */
[----:B------:R-:W-:-:S05]  /*abb0*/  HADD2.F32 R0, -RZ, R0.H0_H0 ;  /* 0x20000000ff007230 */ /* 0x000fca0000004100 */
[----:B------:R-:W-:-:S04]  /*abc0*/  FMUL R0, R0, UR27 ;  /* 0x0000001b00007c20 */ /* 0x000fc80008400000 */
[----:B--2---:R-:W-:-:S05]  /*abd0*/  FFMA R0, R2, UR26, R0 ;  /* 0x0000001a02007c23 */ /* 0x004fca0008000000 */
[----:B0-----:R-:W-:Y:S02]  /*abe0*/  F2FP.SATFINITE.E5M2.F32.PACK_AB_MERGE_C R3, RZ, R0, RZ ;  /* 0x00000000ff03723e */ /* 0x001fe400048060ff */
[----:B------:R-:W-:-:S03]  /*abf0*/  PRMT R0, RZ, 0x7610, R0 ;  /* 0x00007610ff007816 */ /* 0x000fc60000000000 */
[----:B------:R0:W-:Y:S01]  /*ac00*/  @!P2 STG.E.U8 desc[UR22][R26.64+0xc1], R3 ;  /* 0x0000c1031a00a986 */ /* 0x0001e2000c101116 */
[----:B------:R-:W-:Y:S05]  /*ac10*/  @P3 BRA `(.L_x_237) ;  /* 0x0000000000043947 */ /* 0x000fea0003800000 */
[----:B------:R2:W5:Y:S02]  /*ac20*/  LDG.E.U8 R0, desc[UR22][R28.64+0xc8] ;  /* 0x0000c8161c007981 */ /* 0x000564000c1e1100 */
.L_x_237:
[----:B------:R-:W-:Y:S05]  /*ac30*/  BSYNC B1 ;  /* 0x0000000000017941 */ /* 0x000fea0003800000 */
.L_x_236:
[----:B------:R-:W3:Y:S01]  /*ac40*/  LDL.LU R2, [R1+0x4] ;  /* 0x0000040001027983 */ /* 0x000ee20000300800 */
[----:B-----5:R-:W-:Y:S01]  /*ac50*/  LOP3.LUT R0, R0, 0xff, RZ, 0xc0, !PT ;  /* 0x000000ff00007812 */ /* 0x020fe200078ec0ff */
[----:B------:R-:W-:Y:S01]  /*ac60*/  BSSY B1, `(.L_x_238) ;  /* 0x000000b000017945 */ /* 0x000fe20003800000 */
[----:B------:R-:W-:Y:S02]  /*ac70*/  ISETP.LT.OR P2, PT, R34, 0xca, !P0 ;  /* 0x000000ca2200780c */ /* 0x000fe40004741670 */
[----:B------:R-:W-:-:S05]  /*ac80*/  F2FP.F16.E5M2.UNPACK_B R0, R0 ;  /* 0x00000000ff00723e */ /* 0x000fca00020004ff */
[----:B------:R-:W-:-:S05]  /*ac90*/  HADD2.F32 R0, -RZ, R0.H0_H0 ;  /* 0x20000000ff007230 */ /* 0x000fca0000004100 */
[----:B------:R-:W-:-:S04]  /*aca0*/  FMUL R0, R0, UR27 ;  /* 0x0000001b00007c20 */ /* 0x000fc80008400000 */
[----:B---3--:R-:W-:-:S05]  /*acb0*/  FFMA R0, R2, UR26, R0 ;  /* 0x0000001a02007c23 */ /* 0x008fca0008000000 */
[----:B0-----:R-:W-:Y:S02]  /*acc0*/  F2FP.SATFINITE.E5M2.F32.PACK_AB_MERGE_C R3, RZ, R0, RZ ;  /* 0x00000000ff03723e */ /* 0x001fe400048060ff */
[----:B------:R-:W-:-:S03]  /*acd0*/  PRMT R0, RZ, 0x7610, R0 ;  /* 0x00007610ff007816 */ /* 0x000fc60000000000 */
[----:B------:R0:W-:Y:S01]  /*ace0*/  @!P3 STG.E.U8 desc[UR22][R24.64+0xc8], R3 ;  /* 0x0000c8031800b986 */ /* 0x0001e2000c101116 */
[----:B------:R-:W-:Y:S05]  /*acf0*/  @P2 BRA `(.L_x_239) ;  /* 0x0000000000042947 */ /* 0x000fea0003800000 */
[----:B------:R3:W5:Y:S02]  /*ad00*/  LDG.E.U8 R0, desc[UR22][R28.64+0xc9] ;  /* 0x0000c9161c007981 */ /* 0x000764000c1e1100 */
.L_x_239:
[----:B------:R-:W-:Y:S05]  /*ad10*/  BSYNC B1 ;  /* 0x0000000000017941 */ /* 0x000fea0003800000 */
.L_x_238:
[----:B------:R-:W2:Y:S01]  /*ad20*/  LDL.LU R2, [R1+0x8] ;  /* 0x0000080001027983 */ /* 0x000ea20000300800 */
        /* <DEDUP_REMOVED lines=12> */
.L_x_241:
[----:B------:R-:W-:Y:S05]  /*adf0*/  BSYNC B1 ;  /* 0x0000000000017941 */ /* 0x000fea0003800000 */
.L_x_240:
        /* <DEDUP_REMOVED lines=13> */
.L_x_243:
[----:B------:R-:W-:Y:S05]  /*aed0*/  BSYNC B1 ;  /* 0x0000000000017941 */ /* 0x000fea0003800000 */
.L_x_242:
        /* <DEDUP_REMOVED lines=13> */
.L_x_245:
[----:B------:R-:W-:Y:S05]  /*afb0*/  BSYNC B1 ;  /* 0x0000000000017941 */ /* 0x000fea0003800000 */
.L_x_244:
        /* <DEDUP_REMOVED lines=13> */
.L_x_247:
[----:B------:R-:W-:Y:S05]  /*b090*/  BSYNC B1 ;  /* 0x0000000000017941 */ /* 0x000fea0003800000 */
.L_x_246:
        /* <DEDUP_REMOVED lines=13> */
.L_x_249:
[----:B------:R-:W-:Y:S05]  /*b170*/  BSYNC B1 ;  /* 0x0000000000017941 */ /* 0x000fea0003800000 */
.L_x_248:
        /* <DEDUP_REMOVED lines=13> */
.L_x_251:
[----:B------:R-:W-:Y:S05]  /*b250*/  BSYNC B1 ;  /* 0x0000000000017941 */ /* 0x000fea0003800000 */
.L_x_250:
        /* <DEDUP_REMOVED lines=13> */
.L_x_253:
[----:B------:R-:W-:Y:S05]  /*b330*/  BSYNC B1 ;  /* 0x0000000000017941 */ /* 0x000fea0003800000 */
.L_x_252:
        /* <DEDUP_REMOVED lines=13> */
.L_x_255:
[----:B------:R-:W-:Y:S05]  /*b410*/  BSYNC B1 ;  /* 0x0000000000017941 */ /* 0x000fea0003800000 */
.L_x_254:
        /* <DEDUP_REMOVED lines=13> */
.L_x_257:
[----:B------:R-:W-:Y:S05]  /*b4f0*/  BSYNC B1 ;  /* 0x0000000000017941 */ /* 0x000fea0003800000 */
.L_x_256:
        /* <DEDUP_REMOVED lines=13> */
.L_x_259:
[----:B------:R-:W-:Y:S05]  /*b5d0*/  BSYNC B1 ;  /* 0x0000000000017941 */ /* 0x000fea0003800000 */
.L_x_258:
        /* <DEDUP_REMOVED lines=13> */
.L_x_261:
[----:B------:R-:W-:Y:S05]  /*b6b0*/  BSYNC B1 ;  /* 0x0000000000017941 */ /* 0x000fea0003800000 */
.L_x_260:
        /* <DEDUP_REMOVED lines=13> */
.L_x_263:
[----:B------:R-:W-:Y:S05]  /*b790*/  BSYNC B1 ;  /* 0x0000000000017941 */ /* 0x000fea0003800000 */
.L_x_262:
        /* <DEDUP_REMOVED lines=13> */
.L_x_265:
[----:B------:R-:W-:Y:S05]  /*b870*/  BSYNC B1 ;  /* 0x0000000000017941 */ /* 0x000fea0003800000 */
.L_x_264:
        /* <DEDUP_REMOVED lines=13> */
.L_x_267:
[----:B------:R-:W-:Y:S05]  /*b950*/  BSYNC B1 ;  /* 0x0000000000017941 */ /* 0x000fea0003800000 */
.L_x_266:
        /* <DEDUP_REMOVED lines=13> */
.L_x_269:
[----:B------:R-:W-:Y:S05]  /*ba30*/  BSYNC B1 ;  /* 0x0000000000017941 */ /* 0x000fea0003800000 */
.L_x_268:
        /* <DEDUP_REMOVED lines=13> */
.L_x_271:
[----:B------:R-:W-:Y:S05]  /*bb10*/  BSYNC B1 ;  /* 0x0000000000017941 */ /* 0x000fea0003800000 */
.L_x_270:
        /* <DEDUP_REMOVED lines=13> */
.L_x_273:
[----:B------:R-:W-:Y:S05]  /*bbf0*/  BSYNC B1 ;  /* 0x0000000000017941 */ /* 0x000fea0003800000 */
.L_x_272:
        /* <DEDUP_REMOVED lines=13> */
.L_x_275:
[----:B------:R-:W-:Y:S05]  /*bcd0*/  BSYNC B1 ;  /* 0x0000000000017941 */ /* 0x000fea0003800000 */
.L_x_274:
        /* <DEDUP_REMOVED lines=13> */
.L_x_277:
[----:B------:R-:W-:Y:S05]  /*bdb0*/  BSYNC B1 ;  /* 0x0000000000017941 */ /* 0x000fea0003800000 */
.L_x_276:
        /* <DEDUP_REMOVED lines=13> */
.L_x_279:
[----:B------:R-:W-:Y:S05]  /*be90*/  BSYNC B1 ;  /* 0x0000000000017941 */ /* 0x000fea0003800000 */
.L_x_278:
        /* <DEDUP_REMOVED lines=13> */
.L_x_281:
[----:B------:R-:W-:Y:S05]  /*bf70*/  BSYNC B1 ;  /* 0x0000000000017941 */ /* 0x000fea0003800000 */
.L_x_280:
        /* <DEDUP_REMOVED lines=13> */
.L_x_283:
[----:B------:R-:W-:Y:S05]  /*c050*/  BSYNC B1 ;  /* 0x0000000000017941 */ /* 0x000fea0003800000 */
.L_x_282:
        /* <DEDUP_REMOVED lines=13> */
.L_x_285:
[----:B------:R-:W-:Y:S05]  /*c130*/  BSYNC B1 ;  /* 0x0000000000017941 */ /* 0x000fea0003800000 */
.L_x_284:
        /* <DEDUP_REMOVED lines=13> */
.L_x_287:
[----:B------:R-:W-:Y:S05]  /*c210*/  BSYNC B1 ;  /* 0x0000000000017941 */ /* 0x000fea0003800000 */
.L_x_286:
        /* <DEDUP_REMOVED lines=13> */
.L_x_289:
[----:B------:R-:W-:Y:S05]  /*c2f0*/  BSYNC B1 ;  /* 0x0000000000017941 */ /* 0x000fea0003800000 */
.L_x_288:
        /* <DEDUP_REMOVED lines=13> */
.L_x_291:
[----:B------:R-:W-:Y:S05]  /*c3d0*/  BSYNC B1 ;  /* 0x0000000000017941 */ /* 0x000fea0003800000 */
.L_x_290:
[----:B------:R-:W-:Y:S05]  /*c3e0*/  @P1 BRA `(.L_x_292) ;  /* 0x0000002000a01947 */ /* 0x000fea0003800000 */
[----:B------:R-:W2:Y:S01]  /*c3f0*/  LDL.LU R2, [R1+0x70] ;  /* 0x0000700001027983 */ /* 0x000ea20000300800 */
[----:B-----5:R-:W-:-:S04]  /*c400*/  LOP3.LUT R0, R0, 0xff, RZ, 0xc0, !PT ;  /* 0x000000ff00007812 */ /* 0x020fc800078ec0ff */
[----:B------:R-:W-:-:S05]  /*c410*/  F2FP.F16.E5M2.UNPACK_B R0, R0 ;  /* 0x00000000ff00723e */ /* 0x000fca00020004ff */
[----:B------:R-:W-:-:S05]  /*c420*/  HADD2.F32 R0, -RZ, R0.H0_H0 ;  /* 0x20000000ff007230 */ /* 0x000fca0000004100 */
[----:B------:R-:W-:-:S04]  /*c430*/  FMUL R0, R0, UR27 ;  /* 0x0000001b00007c20 */ /* 0x000fc80008400000 */
[----:B--2---:R-:W-:-:S05]  /*c440*/  FFMA R0, R2, UR26, R0 ;  /* 0x0000001a02007c23 */ /* 0x004fca0008000000 */
[----:B0-----:R-:W-:-:S05]  /*c450*/  F2FP.SATFINITE.E5M2.F32.PACK_AB_MERGE_C R3, RZ, R0, RZ ;  /* 0x00000000ff03723e */ /* 0x001fca00048060ff */
[----:B------:R0:W-:Y:S01]  /*c460*/  STG.E.U8 desc[UR22][R26.64+0xf9], R3 ;  /* 0x0000f9031a007986 */ /* 0x0001e2000c101116 */
[----:B------:R-:W-:Y:S05]  /*c470*/  BRA `(.L_x_292) ;  /* 0x00000020007c7947 */ /* 0x000fea0003800000 */
.L_x_35:
[----:B------:R-:W-:Y:S01]  /*c480*/  ISETP.GE.AND P1, PT, R39, 0x1, PT ;  /* 0x000000012700780c */ /* 0x000fe20003f26270 */
[----:B------:R-:W-:Y:S01]  /*c490*/  FMUL R226, R226, UR26 ;  /* 0x0000001ae2e27c20 */ /* 0x000fe20008400000 */
[----:B------:R-:W-:Y:S02]  /*c4a0*/  FMUL R227, R227, UR26 ;  /* 0x0000001ae3e37c20 */ /* 0x000fe40008400000 */
[C---:B------:R-:W-:Y:S02]  /*c4b0*/  ISETP.LT.OR P3, PT, R34.reuse, 0x2, !P1 ;  /* 0x000000022200780c */ /* 0x040fe40004f61670 */
[----:B------:R-:W-:Y:S02]  /*c4c0*/  ISETP.LT.OR P2, PT, R34, 0x1, !P1 ;  /* 0x000000012200780c */ /* 0x000fe40004f41670 */
[----:B------:R-:W-:Y:S02]  /*c4d0*/  F2FP.SATFINITE.E5M2.F32.PACK_AB_MERGE_C R29, RZ, R226, RZ ;  /* 0x000000e2ff1d723e */ /* 0x000fe400048060ff */
[----:B------:R-:W-:-:S02]  /*c4e0*/  F2FP.SATFINITE.E5M2.F32.PACK_AB_MERGE_C R227, RZ, R227, RZ ;  /* 0x000000e3ffe3723e */ /* 0x000fc400048060ff */
[----:B------:R-:W-:Y:S01]  /*c4f0*/  ISETP.GE.AND P0, PT, R39, 0x9, PT ;  /* 0x000000092700780c */ /* 0x000fe20003f06270 */
[----:B------:R-:W-:Y:S01]  /*c500*/  FMUL R225, R225, UR26 ;  /* 0x0000001ae1e17c20 */ /* 0x000fe20008400000 */
[----:B------:R-:W-:Y:S01]  /*c510*/  ISETP.LT.OR P5, PT, R34, 0x9, !P1 ;  /* 0x000000092200780c */ /* 0x000fe20004fa1670 */
[----:B------:R-:W-:Y:S01]  /*c520*/  FMUL R224, R224, UR26 ;  /* 0x0000001ae0e07c20 */ /* 0x000fe20008400000 */
[C---:B------:R-:W-:Y:S01]  /*c530*/  ISETP.LT.OR P4, PT, R34.reuse, 0x2, !P0 ;  /* 0x000000022200780c */ /* 0x040fe20004781670 */
[----:B------:R0:W-:Y:S01]  /*c540*/  @!P3 STG.E.U8 desc[UR22][R24.64+0x1], R29 ;  /* 0x0000011d1800b986 */ /* 0x0001e2000c101116 */
[C---:B------:R-:W-:Y:S02]  /*c550*/  ISETP.LT.OR P3, PT, R34.reuse, 0x1, !P0 ;  /* 0x000000012200780c */ /* 0x040fe40004761670 */
[C---:B------:R-:W-:Y:S01]  /*c560*/  ISETP.LT.OR P6, PT, R34.reuse, 0xa, !P1 ;  /* 0x0000000a2200780c */ /* 0x040fe20004fc1670 */
[----:B------:R1:W-:Y:S01]  /*c570*/  @!P2 STG.E.U8 desc[UR22][R24.64], R227 ;  /* 0x000000e31800a986 */ /* 0x0003e2000c101116 */
[----:B------:R-:W-:Y:S01]  /*c580*/  ISETP.LT.OR P2, PT, R34, 0x9, !P0 ;  /* 0x000000092200780c */ /* 0x000fe20004741670 */
[----:B------:R-:W-:Y:S01]  /*c590*/  FMUL R223, R223, UR26 ;  /* 0x0000001adfdf7c20 */ /* 0x000fe20008400000 */
[----:B------:R-:W-:Y:S01]  /*c5a0*/  FMUL R222, R222, UR26 ;  /* 0x0000001adede7c20 */ /* 0x000fe20008400000 */
[----:B------:R-:W-:Y:S01]  /*c5b0*/  FMUL R221, R221, UR26 ;  /* 0x0000001adddd7c20 */ /* 0x000fe20008400000 */
[----:B------:R-:W-:Y:S01]  /*c5c0*/  F2FP.SATFINITE.E5M2.F32.PACK_AB_MERGE_C R225, RZ, R225, RZ ;  /* 0x000000e1ffe1723e */ /* 0x000fe200048060ff */
[----:B------:R-:W2:Y:S01]  /*c5d0*/  LDL.LU R226, [R1+0x10] ;  /* 0x0000100001e27983 */ /* 0x000ea20000300800 */
[----:B------:R-:W-:-:S02]  /*c5e0*/  F2FP.SATFINITE.E5M2.F32.PACK_AB_MERGE_C R223, RZ, R223, RZ ;  /* 0x000000dfffdf723e */ /* 0x000fc400048060ff */
[----:B0-----:R-:W-:Y:S02]  /*c5f0*/  F2FP.SATFINITE.E5M2.F32.PACK_AB_MERGE_C R29, RZ, R224, RZ ;  /* 0x000000e0ff1d723e */ /* 0x001fe400048060ff */
[----:B------:R-:W-:Y:S01]  /*c600*/  F2FP.SATFINITE.E5M2.F32.PACK_AB_MERGE_C R31, RZ, R222, RZ ;  /* 0x000000deff1f723e */ /* 0x000fe200048060ff */
[----:B-1----:R-:W3:Y:S01]  /*c610*/  LDL.LU R227, [R1+0xc] ;  /* 0x00000c0001e37983 */ /* 0x002ee20000300800 */
[----:B------:R-:W-:Y:S01]  /*c620*/  F2FP.SATFINITE.E5M2.F32.PACK_AB_MERGE_C R221, RZ, R221, RZ ;  /* 0x000000ddffdd723e */ /* 0x000fe200048060ff */
[----:B------:R-:W-:Y:S02]  /*c630*/  FMUL R220, R220, UR26 ;  /* 0x0000001adcdc7c20 */ /* 0x000fe40008400000 */
[----:B------:R-:W4:Y:S04]  /*c640*/  LDL.LU R224, [R1+0x8] ;  /* 0x0000080001e07983 */ /* 0x000f280000300800 */
[----:B------:R-:W2:Y:S04]  /*c650*/  LDL.LU R222, [R1+0x4] ;  /* 0x0000040001de7983 */ /* 0x000ea80000300800 */
[----:B------:R0:W-:Y:S04]  /*c660*/  @!P3 STG.E.U8 desc[UR22][R26.64], R225 ;  /* 0x000000e11a00b986 */ /* 0x0001e8000c101116 */
[----:B------:R1:W-:Y:S04]  /*c670*/  @!P4 STG.E.U8 desc[UR22][R26.64+0x1], R29 ;  /* 0x0000011d1a00c986 */ /* 0x0003e8000c101116 */
[----:B------:R1:W-:Y:S04]  /*c680*/  @!P5 STG.E.U8 desc[UR22][R24.64+0x8], R223 ;  /* 0x000008df1800d986 */ /* 0x0003e8000c101116 */
[----:B0-----:R-:W3:Y:S04]  /*c690*/  LDL.LU R225, [R1+0x1c] ;  /* 0x00001c0001e17983 */ /* 0x001ee80000300800 */
[----:B------:R-:W-:Y:S01]  /*c6a0*/  @!P6 STG.E.U8 desc[UR22][R24.64+0x9], R31 ;  /* 0x0000091f1800e986 */ /* 0x000fe2000c101116 */
[----:B-1----:R-:W-:-:S03]  /*c6b0*/  F2FP.SATFINITE.E5M2.F32.PACK_AB_MERGE_C R29, RZ, R220, RZ ;  /* 0x000000dcff1d723e */ /* 0x002fc600048060ff */
[----:B------:R-:W3:Y:S01]  /*c6c0*/  LDL.LU R223, [R1+0x18] ;  /* 0x0000180001df7983 */ /* 0x000ee20000300800 */
[----:B------:R-:W-:-:S03]  /*c6d0*/  ISETP.LT.OR P3, PT, R34, 0xa, !P0 ;  /* 0x0000000a2200780c */ /* 0x000fc60004761670 */
[----:B------:R0:W-:Y:S04]  /*c6e0*/  @!P2 STG.E.U8 desc[UR22][R26.64+0x8], R221 ;  /* 0x000008dd1a00a986 */ /* 0x0001e8000c101116 */
[----:B0-----:R-:W3:Y:S01]  /*c6f0*/  LDL.LU R221, [R1+0x14] ;  /* 0x0000140001dd7983 */ /* 0x001ee20000300800 */
[C---:B------:R-:W-:Y:S01]  /*c700*/  ISETP.LT.OR P2, PT, R34.reuse, 0x11, !P1 ;  /* 0x000000112200780c */ /* 0x040fe20004f41670 */
[----:B------:R-:W-:Y:S01]  /*c710*/  FMUL R219, R219, UR26 ;  /* 0x0000001adbdb7c20 */ /* 0x000fe20008400000 */
[C---:B------:R-:W-:Y:S01]  /*c720*/  ISETP.LT.OR P4, PT, R34.reuse, 0x12, !P1 ;  /* 0x000000122200780c */ /* 0x040fe20004f81670 */
[----:B------:R-:W4:Y:S01]  /*c730*/  LDL.LU R220, [R1] ;  /* 0x0000000001dc7983 */ /* 0x000f220000300800 */
[----:B------:R-:W-:Y:S01]  /*c740*/  ISETP.LT.OR P5, PT, R34, 0x11, !P0 ;  /* 0x000000112200780c */ /* 0x000fe200047a1670 */
[----:B------:R-:W-:Y:S01]  /*c750*/  FMUL R218, R218, UR26 ;  /* 0x0000001adada7c20 */ /* 0x000fe20008400000 */
[----:B------:R-:W-:Y:S01]  /*c760*/  ISETP.LT.OR P6, PT, R34, 0x12, !P0 ;  /* 0x000000122200780c */ /* 0x000fe200047c1670 */
[----:B------:R-:W-:Y:S01]  /*c770*/  FMUL R217, R217, UR26 ;  /* 0x0000001ad9d97c20 */ /* 0x000fe20008400000 */
[----:B------:R-:W-:Y:S01]  /*c780*/  FMUL R216, R216, UR26 ;  /* 0x0000001ad8d87c20 */ /* 0x000fe20008400000 */
[----:B------:R-:W-:-:S02]  /*c790*/  F2FP.SATFINITE.E5M2.F32.PACK_AB_MERGE_C R219, RZ, R219, RZ ;  /* 0x000000dbffdb723e */ /* 0x000fc400048060ff */
[----:B------:R-:W-:Y:S02]  /*c7a0*/  F2FP.SATFINITE.E5M2.F32.PACK_AB_MERGE_C R31, RZ, R218, RZ ;  /* 0x000000daff1f723e */ /* 0x000fe400048060ff */
[----:B------:R-:W-:Y:S02]  /*c7b0*/  F2FP.SATFINITE.E5M2.F32.PACK_AB_MERGE_C R217, RZ, R217, RZ ;  /* 0x000000d9ffd9723e */ /* 0x000fe400048060ff */
[----:B------:R-:W-:Y:S01]  /*c7c0*/  F2FP.SATFINITE.E5M2.F32.PACK_AB_MERGE_C R33, RZ, R216, RZ ;  /* 0x000000d8ff21723e */ /* 0x000fe200048060ff */
[----:B------:R0:W-:Y:S01]  /*c7d0*/  @!P3 STG.E.U8 desc[UR22][R26.64+0x9], R29 ;  /* 0x0000091d1a00b986 */ /* 0x0001e2000c101116 */
[----:B------:R-:W-:-:S03]  /*c7e0*/  ISETP.LT.OR P3, PT, R34, 0x19, !P1 ;  /* 0x000000192200780c */ /* 0x000fc60004f61670 */
[----:B------:R-:W-:Y:S01]  /*c7f0*/  @!P2 STG.E.U8 desc[UR22][R24.64+0x10], R219 ;  /* 0x000010db1800a986 */ /* 0x000fe2000c101116 */
[----:B------:R-:W-:-:S03]  /*c800*/  ISETP.LT.OR P2, PT, R34, 0x21, !P1 ;  /* 0x000000212200780c */ /* 0x000fc60004f41670 */
[----:B------:R1:W-:Y:S01]  /*c810*/  @!P4 STG.E.U8 desc[UR22][R24.64+0x11], R31 ;  /* 0x0000111f1800c986 */ /* 0x0003e2000c101116 */
[----:B------:R-:W-:-:S03]  /*c820*/  ISETP.LT.OR P4, PT, R34, 0x1a, !P1 ;  /* 0x0000001a2200780c */ /* 0x000fc60004f81670 */
[----:B------:R-:W-:Y:S01]  /*c830*/  @!P5 STG.E.U8 desc[UR22][R26.64+0x10], R217 ;  /* 0x000010d91a00d986 */ /* 0x000fe2000c101116 */
[----:B------:R-:W-:-:S03]  /*c840*/  ISETP.LT.OR P5, PT, R34, 0x19, !P0 ;  /* 0x000000192200780c */ /* 0x000fc600047a1670 */
[----:B------:R-:W-:Y:S01]  /*c850*/  @!P6 STG.E.U8 desc[UR22][R26.64+0x11], R33 ;  /* 0x000011211a00e986 */ /* 0x000fe2000c101116 */
[----:B------:R-:W-:Y:S01]  /*c860*/  ISETP.LT.OR P6, PT, R34, 0x1a, !P0 ;  /* 0x0000001a2200780c */ /* 0x000fe200047c1670 */
[----:B------:R-:W-:Y:S01]  /*c870*/  FMUL R215, R215, UR26 ;  /* 0x0000001ad7d77c20 */ /* 0x000fe20008400000 */
[----:B------:R-:W-:Y:S01]  /*c880*/  FMUL R214, R214, UR26 ;  /* 0x0000001ad6d67c20 */ /* 0x000fe20008400000 */
[----:B------:R-:W-:Y:S01]  /*c890*/  FMUL R213, R213, UR26 ;  /* 0x0000001ad5d57c20 */ /* 0x000fe20008400000 */
[----:B------:R-:W-:Y:S01]  /*c8a0*/  FMUL R212, R212, UR26 ;  /* 0x0000001ad4d47c20 */ /* 0x000fe20008400000 */
[----:B------:R-:W-:Y:S01]  /*c8b0*/  FMUL R211, R211, UR26 ;  /* 0x0000001ad3d37c20 */ /* 0x000fe20008400000 */
[----:B------:R-:W-:Y:S02]  /*c8c0*/  F2FP.SATFINITE.E5M2.F32.PACK_AB_MERGE_C R215, RZ, R215, RZ ;  /* 0x000000d7ffd7723e */ /* 0x000fe400048060ff */
[----:B0-----:R-:W-:Y:S02]  /*c8d0*/  F2FP.SATFINITE.E5M2.F32.PACK_AB_MERGE_C R29, RZ, R214, RZ ;  /* 0x000000d6ff1d723e */ /* 0x001fe400048060ff */
[----:B------:R-:W-:-:S02]  /*c8e0*/  F2FP.SATFINITE.E5M2.F32.PACK_AB_MERGE_C R213, RZ, R213, RZ ;  /* 0x000000d5ffd5723e */ /* 0x000fc400048060ff */
[----:B-1----:R-:W-:Y:S02]  /*c8f0*/  F2FP.SATFINITE.E5M2.F32.PACK_AB_MERGE_C R31, RZ, R212, RZ ;  /* 0x000000d4ff1f723e */ /* 0x002fe400048060ff */
[----:B------:R-:W-:Y:S01]  /*c900*/  F2FP.SATFINITE.E5M2.F32.PACK_AB_MERGE_C R211, RZ, R211, RZ ;  /* 0x000000d3ffd3723e */ /* 0x000fe200048060ff */
[----:B------:R-:W-:Y:S01]  /*c910*/  @!P3 STG.E.U8 desc[UR22][R24.64+0x18], R215 ;  /* 0x000018d71800b986 */ /* 0x000fe2000c101116 */
[----:B------:R-:W-:-:S03]  /*c920*/  ISETP.LT.OR P3, PT, R34, 0x22, !P1 ;  /* 0x000000222200780c */ /* 0x000fc60004f61670 */
[----:B------:R0:W-:Y:S01]  /*c930*/  @!P4 STG.E.U8 desc[UR22][R24.64+0x19], R29 ;  /* 0x0000191d1800c986 */ /* 0x0001e2000c101116 */
[----:B------:R-:W-:-:S03]  /*c940*/  ISETP.LT.OR P4, PT, R34, 0x22, !P0 ;  /* 0x000000222200780c */ /* 0x000fc60004781670 */
[----:B------:R-:W-:Y:S01]  /*c950*/  @!P5 STG.E.U8 desc[UR22][R26.64+0x18], R213 ;  /* 0x000018d51a00d986 */ /* 0x000fe2000c101116 */
[----:B------:R-:W-:-:S03]  /*c960*/  ISETP.LT.OR P5, PT, R34, 0x29, !P1 ;  /* 0x000000292200780c */ /* 0x000fc60004fa1670 */
[----:B------:R1:W-:Y:S01]  /*c970*/  @!P6 STG.E.U8 desc[UR22][R26.64+0x19], R31 ;  /* 0x0000191f1a00e986 */ /* 0x0003e2000c101116 */
        /* <DEDUP_REMOVED lines=8> */
[----:B0-----:R-:W-:Y:S02]  /*ca00*/  F2FP.SATFINITE.E5M2.F32.PACK_AB_MERGE_C R29, RZ, R210, RZ ;  /* 0x000000d2ff1d723e */ /* 0x001fe400048060ff */
[----:B------:R-:W-:Y:S02]  /*ca10*/  F2FP.SATFINITE.E5M2.F32.PACK_AB_MERGE_C R209, RZ, R209, RZ ;  /* 0x000000d1ffd1723e */ /* 0x000fe400048060ff */
[----:B-1----:R-:W-:-:S02]  /*ca20*/  F2FP.SATFINITE.E5M2.F32.PACK_AB_MERGE_C R31, RZ, R208, RZ ;  /* 0x000000d0ff1f723e */ /* 0x002fc400048060ff */
        /* <DEDUP_REMOVED lines=228> */
[----:B------:R-:W-:Y:S01]  /*d870*/  @!P6 STG.E.U8 desc[UR22][R26.64+0x91], R31 ;  /* 0x0000911f1a00e986 */ /* 0x000fe2000c101116 */
[----:B------:R-:W-:-:S03]  /*d880*/  ISETP.LT.OR P6, PT, R34, 0xa2, !P1 ;  /* 0x000000a22200780c */ /* 0x000fc60004fc1670 */
[----:B------:R1:W-:Y:S01]  /*d890*/  @!P2 STG.E.U8 desc[UR22][R24.64+0x98], R23 ;  /* 0x000098171800a986 */ /* 0x0003e2000c101116 */
        /* <DEDUP_REMOVED lines=8> */
[----:B------:R-:W-:-:S02]  /*d920*/  F2FP.SATFINITE.E5M2.F32.PACK_AB_MERGE_C R19, RZ, R19, RZ ;  /* 0x00000013ff13723e */ /* 0x000fc400048060ff */
[----:B-1----:R-:W-:Y:S02]  /*d930*/  F2FP.SATFINITE.E5M2.F32.PACK_AB_MERGE_C R23, RZ, R20, RZ ;  /* 0x00000014ff17723e */ /* 0x002fe400048060ff */
[----:B------:R-:W-:Y:S01]  /*d940*/  F2FP.SATFINITE.E5M2.F32.PACK_AB_MERGE_C R31, RZ, R18, RZ ;  /* 0x00000012ff1f723e */ /* 0x000fe200048060ff */
[----:B------:R-:W-:Y:S01]  /*d950*/  @!P3 STG.E.U8 desc[UR22][R24.64+0x99], R29 ;  /* 0x0000991d1800b986 */ /* 0x000fe2000c101116 */
[----:B------:R-:W-:-:S03]  /*d960*/  ISETP.LT.OR P3, PT, R34, 0xa1, !P0 ;  /* 0x000000a12200780c */ /* 0x000fc60004761670 */
[----:B------:R-:W-:Y:S01]  /*d970*/  @!P2 STG.E.U8 desc[UR22][R26.64+0x98], R21 ;  /* 0x000098151a00a986 */ /* 0x000fe2000c101116 */
        /* <DEDUP_REMOVED lines=15> */
[----:B------:R-:W-:Y:S02]  /*da70*/  F2FP.SATFINITE.E5M2.F32.PACK_AB_MERGE_C R21, RZ, R14, RZ ;  /* 0x0000000eff15723e */ /* 0x000fe400048060ff */
[----:B------:R-:W-:Y:S01]  /*da80*/  F2FP.SATFINITE.E5M2.F32.PACK_AB_MERGE_C R13, RZ, R13, RZ ;  /* 0x0000000dff0d723e */ /* 0x000fe200048060ff */
[----:B------:R-:W-:Y:S01]  /*da90*/  @!P3 STG.E.U8 desc[UR22][R26.64+0xa0], R17 ;  /* 0x0000a0111a00b986 */ /* 0x000fe2000c101116 */
[----:B------:R-:W-:-:S03]  /*daa0*/  ISETP.LT.OR P3, PT, R34, 0xaa, !P0 ;  /* 0x000000aa2200780c */ /* 0x000fc60004761670 */
[----:B------:R-:W-:Y:S01]  /*dab0*/  @!P4 STG.E.U8 desc[UR22][R26.64+0xa1], R19 ;  /* 0x0000a1131a00c986 */ /* 0x000fe2000c101116 */
[----:B------:R-:W-:-:S03]  /*dac0*/  ISETP.LT.OR P4, PT, R34, 0xb2, !P1 ;  /* 0x000000b22200780c */ /* 0x000fc60004f81670 */
[----:B------:R0:W-:Y:S01]  /*dad0*/  @!P5 STG.E.U8 desc[UR22][R24.64+0xa8], R15 ;  /* 0x0000a80f1800d986 */ /* 0x0001e2000c101116 */
[----:B------:R-:W-:-:S03]  /*dae0*/  ISETP.LT.OR P5, PT, R34, 0xb1, !P0 ;  /* 0x000000b12200780c */ /* 0x000fc600047a1670 */
[----:B------:R-:W-:Y:S01]  /*daf0*/  @!P6 STG.E.U8 desc[UR22][R24.64+0xa9], R21 ;  /* 0x0000a9151800e986 */ /* 0x000fe2000c101116 */
[----:B------:R-:W-:-:S03]  /*db00*/  FMUL R12, R12, UR26 ;  /* 0x0000001a0c0c7c20 */ /* 0x000fc60008400000 */
[----:B------:R1:W-:Y:S01]  /*db10*/  @!P2 STG.E.U8 desc[UR22][R26.64+0xa8], R13 ;  /* 0x0000a80d1a00a986 */ /* 0x0003e2000c101116 */
[----:B------:R-:W-:Y:S01]  /*db20*/  ISETP.LT.OR P2, PT, R34, 0xb1, !P1 ;  /* 0x000000b12200780c */ /* 0x000fe20004f41670 */
[----:B------:R-:W-:Y:S01]  /*db30*/  FMUL R11, R11, UR26 ;  /* 0x0000001a0b0b7c20 */ /* 0x000fe20008400000 */
[----:B------:R-:W-:Y:S01]  /*db40*/  FMUL R10, R10, UR26 ;  /* 0x0000001a0a0a7c20 */ /* 0x000fe20008400000 */
[----:B------:R-:W-:Y:S01]  /*db50*/  FMUL R9, R9, UR26 ;  /* 0x0000001a09097c20 */ /* 0x000fe20008400000 */
[----:B------:R-:W-:Y:S02]  /*db60*/  ISETP.LT.OR P6, PT, R34, 0xb2, !P0 ;  /* 0x000000b22200780c */ /* 0x000fe400047c1670 */
[----:B0-----:R-:W-:Y:S01]  /*db70*/  F2FP.SATFINITE.E5M2.F32.PACK_AB_MERGE_C R15, RZ, R12, RZ ;  /* 0x0000000cff0f723e */ /* 0x001fe200048060ff */
[----:B------:R-:W-:Y:S01]  /*db80*/  FMUL R8, R8, UR26 ;  /* 0x0000001a08087c20 */ /* 0x000fe20008400000 */
[----:B------:R-:W-:Y:S02]  /*db90*/  F2FP.SATFINITE.E5M2.F32.PACK_AB_MERGE_C R11, RZ, R11, RZ ;  /* 0x0000000bff0b723e */ /* 0x000fe400048060ff */
[----:B------:R-:W-:-:S02]  /*dba0*/  F2FP.SATFINITE.E5M2.F32.PACK_AB_MERGE_C R9, RZ, R9, RZ ;  /* 0x00000009ff09723e */ /* 0x000fc400048060ff */
[----:B-1----:R-:W-:Y:S01]  /*dbb0*/  F2FP.SATFINITE.E5M2.F32.PACK_AB_MERGE_C R13, RZ, R10, RZ ;  /* 0x0000000aff0d723e */ /* 0x002fe200048060ff */
[----:B------:R-:W-:Y:S01]  /*dbc0*/  @!P3 STG.E.U8 desc[UR22][R26.64+0xa9], R15 ;  /* 0x0000a90f1a00b986 */ /* 0x000fe2000c101116 */
[----:B------:R-:W-:Y:S02]  /*dbd0*/  F2FP.SATFINITE.E5M2.F32.PACK_AB_MERGE_C R17, RZ, R8, RZ ;  /* 0x00000008ff11723e */ /* 0x000fe400048060ff */
[C---:B------:R-:W-:Y:S01]  /*dbe0*/  ISETP.LT.OR P3, PT, R34.reuse, 0xb9, !P1 ;  /* 0x000000b92200780c */ /* 0x040fe20004f61670 */
[----:B------:R-:W-:Y:S04]  /*dbf0*/  @!P2 STG.E.U8 desc[UR22][R24.64+0xb0], R11 ;  /* 0x0000b00b1800a986 */ /* 0x000fe8000c101116 */
[----:B------:R-:W-:Y:S01]  /*dc00*/  @!P4 STG.E.U8 desc[UR22][R24.64+0xb1], R13 ;  /* 0x0000b10d1800c986 */ /* 0x000fe2000c101116 */
[----:B------:R-:W-:-:S03]  /*dc10*/  ISETP.LT.OR P4, PT, R34, 0xba, !P1 ;  /* 0x000000ba2200780c */ /* 0x000fc60004f81670 */
[----:B------:R0:W-:Y:S01]  /*dc20*/  @!P5 STG.E.U8 desc[UR22][R26.64+0xb0], R9 ;  /* 0x0000b0091a00d986 */ /* 0x0001e2000c101116 */
[----:B------:R-:W-:Y:S01]  /*dc30*/  ISETP.LT.OR P5, PT, R34, 0xb9, !P0 ;  /* 0x000000b92200780c */ /* 0x000fe200047a1670 */
[----:B------:R-:W-:Y:S01]  /*dc40*/  FMUL R7, R7, UR26 ;  /* 0x0000001a07077c20 */ /* 0x000fe20008400000 */
[----:B------:R-:W-:Y:S01]  /*dc50*/  FMUL R6, R6, UR26 ;  /* 0x0000001a06067c20 */ /* 0x000fe20008400000 */
[----:B-----5:R-:W-:Y:S01]  /*dc60*/  FMUL R5, R5, UR26 ;  /* 0x0000001a05057c20 */ /* 0x020fe20008400000 */
[----:B------:R-:W-:Y:S01]  /*dc70*/  @!P6 STG.E.U8 desc[UR22][R26.64+0xb1], R17 ;  /* 0x0000b1111a00e986 */ /* 0x000fe2000c101116 */
[C---:B------:R-:W-:Y:S02]  /*dc80*/  ISETP.LT.OR P6, PT, R34.reuse, 0xba, !P0 ;  /* 0x000000ba2200780c */ /* 0x040fe400047c1670 */
[----:B------:R-:W-:Y:S01]  /*dc90*/  ISETP.LT.OR P2, PT, R34, 0xc1, !P1 ;  /* 0x000000c12200780c */ /* 0x000fe20004f41670 */
[----:B------:R-:W-:Y:S01]  /*dca0*/  FMUL R4, R4, UR26 ;  /* 0x0000001a04047c20 */ /* 0x000fe20008400000 */
[----:B------:R-:W-:-:S02]  /*dcb0*/  F2FP.SATFINITE.E5M2.F32.PACK_AB_MERGE_C R7, RZ, R7, RZ ;  /* 0x00000007ff07723e */ /* 0x000fc400048060ff */
[----:B0-----:R-:W-:Y:S01]  /*dcc0*/  F2FP.SATFINITE.E5M2.F32.PACK_AB_MERGE_C R9, RZ, R6, RZ ;  /* 0x00000006ff09723e */ /* 0x001fe200048060ff */
[----:B------:R-:W-:Y:S01]  /*dcd0*/  FMUL R3, R3, UR26 ;  /* 0x0000001a03037c20 */ /* 0x000fe20008400000 */
[----:B------:R-:W-:Y:S01]  /*dce0*/  F2FP.SATFINITE.E5M2.F32.PACK_AB_MERGE_C R5, RZ, R5, RZ ;  /* 0x00000005ff05723e */ /* 0x000fe200048060ff */
[----:B------:R-:W-:Y:S01]  /*dcf0*/  FMUL R2, R2, UR26 ;  /* 0x0000001a02027c20 */ /* 0x000fe20008400000 */
[----:B------:R0:W-:Y:S01]  /*dd00*/  @!P3 STG.E.U8 desc[UR22][R24.64+0xb8], R7 ;  /* 0x0000b8071800b986 */ /* 0x0001e2000c101116 */
[----:B------:R-:W-:Y:S01]  /*dd10*/  F2FP.SATFINITE.E5M2.F32.PACK_AB_MERGE_C R11, RZ, R4, RZ ;  /* 0x00000004ff0b723e */ /* 0x000fe200048060ff */
[----:B------:R-:W-:Y:S02]  /*dd20*/  FMUL R0, R0, UR26 ;  /* 0x0000001a00007c20 */ /* 0x000fe40008400000 */
[----:B------:R-:W-:Y:S01]  /*dd30*/  @!P4 STG.E.U8 desc[UR22][R24.64+0xb9], R9 ;  /* 0x0000b9091800c986 */ /* 0x000fe2000c101116 */
[----:B------:R-:W-:Y:S01]  /*dd40*/  F2FP.SATFINITE.E5M2.F32.PACK_AB_MERGE_C R13, RZ, R3, RZ ;  /* 0x00000003ff0d723e */ /* 0x000fe200048060ff */
[----:B--2---:R-:W-:-:S02]  /*dd50*/  FMUL R4, R222, UR26 ;  /* 0x0000001ade047c20 */ /* 0x004fc40008400000 */
[----:B------:R1:W-:Y:S04]  /*dd60*/  @!P5 STG.E.U8 desc[UR22][R26.64+0xb8], R5 ;  /* 0x0000b8051a00d986 */ /* 0x0003e8000c101116 */
[----:B------:R-:W2:Y:S01]  /*dd70*/  LDL.LU R222, [R1+0x20] ;  /* 0x0000200001de7983 */ /* 0x000ea20000300800 */
[----:B----4-:R-:W-:Y:S01]  /*dd80*/  FMUL R3, R220, UR26 ;  /* 0x0000001adc037c20 */ /* 0x010fe20008400000 */
[----:B0-----:R-:W-:Y:S02]  /*dd90*/  F2FP.SATFINITE.E5M2.F32.PACK_AB_MERGE_C R7, RZ, R0, RZ ;  /* 0x00000000ff07723e */ /* 0x001fe400048060ff */
[----:B------:R-:W-:Y:S01]  /*dda0*/  @!P6 STG.E.U8 desc[UR22][R26.64+0xb9], R11 ;  /* 0x0000b90b1a00e986 */ /* 0x000fe2000c101116 */
[----:B-1----:R-:W-:Y:S01]  /*ddb0*/  F2FP.SATFINITE.E5M2.F32.PACK_AB_MERGE_C R5, RZ, R2, RZ ;  /* 0x00000002ff05723e */ /* 0x002fe200048060ff */
[----:B------:R-:W-:-:S02]  /*ddc0*/  FMUL R2, R224, UR26 ;  /* 0x0000001ae0027c20 */ /* 0x000fc40008400000 */
[----:B------:R-:W4:Y:S01]  /*ddd0*/  LDL.LU R224, [R1+0x24] ;  /* 0x0000240001e07983 */ /* 0x000f220000300800 */
[----:B---3--:R-:W-:-:S03]  /*dde0*/  FMUL R0, R227, UR26 ;  /* 0x0000001ae3007c20 */ /* 0x008fc60008400000 */
[----:B------:R0:W-:Y:S04]  /*ddf0*/  @!P2 STG.E.U8 desc[UR22][R24.64+0xc0], R13 ;  /* 0x0000c00d1800a986 */ /* 0x0001e8000c101116 */
[----:B------:R-:W3:Y:S04]  /*de00*/  LDL.LU R220, [R1+0x28] ;  /* 0x0000280001dc7983 */ /* 0x000ee80000300800 */
[----:B------:R-:W3:Y:S01]  /*de10*/  LDL.LU R227, [R1+0x2c] ;  /* 0x00002c0001e37983 */ /* 0x000ee20000300800 */
[----:B0-----:R-:W-:Y:S01]  /*de20*/  F2FP.SATFINITE.E5M2.F32.PACK_AB_MERGE_C R13, RZ, R2, RZ ;  /* 0x00000002ff0d723e */ /* 0x001fe200048060ff */
[----:B------:R-:W-:-:S02]  /*de30*/  FMUL R2, R226, UR26 ;  /* 0x0000001ae2027c20 */ /* 0x000fc40008400000 */
[----:B------:R-:W3:Y:S01]  /*de40*/  LDL.LU R226, [R1+0x30] ;  /* 0x0000300001e27983 */ /* 0x000ee20000300800 */
[C---:B------:R-:W-:Y:S02]  /*de50*/  ISETP.LT.OR P3, PT, R34.reuse, 0xc2, !P1 ;  /* 0x000000c22200780c */ /* 0x040fe40004f61670 */
[C---:B------:R-:W-:Y:S02]  /*de60*/  ISETP.LT.OR P4, PT, R34.reuse, 0xc2, !P0 ;  /* 0x000000c22200780c */ /* 0x040fe40004781670 */
[C---:B------:R-:W-:Y:S02]  /*de70*/  ISETP.LT.OR P2, PT, R34.reuse, 0xc1, !P0 ;  /* 0x000000c12200780c */ /* 0x040fe40004741670 */
[C---:B------:R-:W-:Y:S02]  /*de80*/  ISETP.LT.OR P6, PT, R34.reuse, 0xca, !P1 ;  /* 0x000000ca2200780c */ /* 0x040fe40004fc1670 */
[----:B------:R-:W-:Y:S02]  /*de90*/  F2FP.SATFINITE.E5M2.F32.PACK_AB_MERGE_C R9, RZ, R3, RZ ;  /* 0x00000003ff09723e */ /* 0x000fe400048060ff */
[----:B------:R-:W-:-:S03]  /*dea0*/  ISETP.LT.OR P5, PT, R34, 0xc9, !P1 ;  /* 0x000000c92200780c */ /* 0x000fc60004fa1670 */
[----:B------:R0:W-:Y:S01]  /*deb0*/  @!P3 STG.E.U8 desc[UR22][R24.64+0xc1], R5 ;  /* 0x0000c1051800b986 */ /* 0x0001e2000c101116 */
[----:B------:R-:W-:-:S03]  /*dec0*/  ISETP.LT.OR P3, PT, R34, 0xc9, !P0 ;  /* 0x000000c92200780c */ /* 0x000fc60004761670 */
[----:B------:R-:W-:Y:S01]  /*ded0*/  @!P4 STG.E.U8 desc[UR22][R26.64+0xc1], R9 ;  /* 0x0000c1091a00c986 */ /* 0x000fe2000c101116 */
[----:B------:R-:W-:Y:S01]  /*dee0*/  ISETP.LT.OR P4, PT, R34, 0xca, !P0 ;  /* 0x000000ca2200780c */ /* 0x000fe20004781670 */
[----:B------:R-:W-:Y:S02]  /*def0*/  FMUL R3, R221, UR26 ;  /* 0x0000001add037c20 */ /* 0x000fe40008400000 */
[----:B------:R-:W3:Y:S01]  /*df00*/  LDL.LU R221, [R1+0x34] ;  /* 0x0000340001dd7983 */ /* 0x000ee20000300800 */
[----:B0-----:R-:W-:Y:S01]  /*df10*/  F2FP.SATFINITE.E5M2.F32.PACK_AB_MERGE_C R5, RZ, R0, RZ ;  /* 0x00000000ff05723e */ /* 0x001fe200048060ff */
[----:B------:R-:W-:Y:S01]  /*df20*/  FMUL R0, R225, UR26 ;  /* 0x0000001ae1007c20 */ /* 0x000fe20008400000 */
[----:B------:R-:W-:Y:S01]  /*df30*/  F2FP.SATFINITE.E5M2.F32.PACK_AB_MERGE_C R11, RZ, R4, RZ ;  /* 0x00000004ff0b723e */ /* 0x000fe200048060ff */
[----:B------:R0:W-:Y:S01]  /*df40*/  @!P2 STG.E.U8 desc[UR22][R26.64+0xc0], R7 ;  /* 0x0000c0071a00a986 */ /* 0x0001e2000c101116 */
[----:B------:R-:W-:-:S03]  /*df50*/  FMUL R4, R223, UR26 ;  /* 0x0000001adf047c20 */ /* 0x000fc60008400000 */
[----:B------:R1:W-:Y:S04]  /*df60*/  @!P6 STG.E.U8 desc[UR22][R24.64+0xc9], R13 ;  /* 0x0000c90d1800e986 */ /* 0x0003e8000c101116 */
[----:B------:R-:W3:Y:S01]  /*df70*/  LDL.LU R223, [R1+0x38] ;  /* 0x0000380001df7983 */ /* 0x000ee20000300800 */
[----:B0-----:R-:W-:-:S03]  /*df80*/  F2FP.SATFINITE.E5M2.F32.PACK_AB_MERGE_C R7, RZ, R2, RZ ;  /* 0x00000002ff07723e */ /* 0x001fc600048060ff */
[----:B------:R-:W3:Y:S01]  /*df90*/  LDL.LU R225, [R1+0x3c] ;  /* 0x00003c0001e17983 */ /* 0x000ee20000300800 */
[----:B-1----:R-:W-:-:S03]  /*dfa0*/  F2FP.SATFINITE.E5M2.F32.PACK_AB_MERGE_C R13, RZ, R0, RZ ;  /* 0x00000000ff0d723e */ /* 0x002fc600048060ff */
[----:B------:R-:W-:Y:S04]  /*dfb0*/  @!P5 STG.E.U8 desc[UR22][R24.64+0xc8], R11 ;  /* 0x0000c80b1800d986 */ /* 0x000fe8000c101116 */
[----:B------:R0:W-:Y:S04]  /*dfc0*/  @!P3 STG.E.U8 desc[UR22][R26.64+0xc8], R5 ;  /* 0x0000c8051a00b986 */ /* 0x0001e8000c101116 */
[----:B------:R1:W-:Y:S01]  /*dfd0*/  @!P4 STG.E.U8 desc[UR22][R26.64+0xc9], R7 ;  /* 0x0000c9071a00c986 */ /* 0x0003e2000c101116 */
[----:B--2---:R-:W-:-:S03]  /*dfe0*/  FMUL R0, R222, UR26 ;  /* 0x0000001ade007c20 */ /* 0x004fc60008400000 */
[----:B------:R-:W2:Y:S02]  /*dff0*/  LDL.LU R222, [R1+0x40] ;  /* 0x0000400001de7983 */ /* 0x000ea40000300800 */
[----:B0-----:R-:W-:Y:S01]  /*e000*/  F2FP.SATFINITE.E5M2.F32.PACK_AB_MERGE_C R5, RZ, R0, RZ ;  /* 0x00000000ff05723e */ /* 0x001fe200048060ff */
[----:B----4-:R-:W-:Y:S02]  /*e010*/  FMUL R2, R224, UR26 ;  /* 0x0000001ae0027c20 */ /* 0x010fe40008400000 */
[----:B------:R-:W4:Y:S03]  /*e020*/  LDL.LU R224, [R1+0x44] ;  /* 0x0000440001e07983 */ /* 0x000f260000300800 */
[----:B-1----:R-:W-:Y:S01]  /*e030*/  F2FP.SATFINITE.E5M2.F32.PACK_AB_MERGE_C R7, RZ, R2, RZ ;  /* 0x00000002ff07723e */ /* 0x002fe200048060ff */
[----:B---3--:R-:W-:Y:S02]  /*e040*/  FMUL R0, R227, UR26 ;  /* 0x0000001ae3007c20 */ /* 0x008fe40008400000 */
[----:B------:R-:W3:Y:S01]  /*e050*/  LDL.LU R227, [R1+0x48] ;  /* 0x0000480001e37983 */ /* 0x000ee20000300800 */
[----:B------:R-:W-:-:S03]  /*e060*/  FMUL R2, R226, UR26 ;  /* 0x0000001ae2027c20 */ /* 0x000fc60008400000 */
[----:B------:R-:W3:Y:S01]  /*e070*/  LDL.LU R226, [R1+0x4c] ;  /* 0x00004c0001e27983 */ /* 0x000ee20000300800 */
[C---:B------:R-:W-:Y:S02]  /*e080*/  ISETP.LT.OR P5, PT, R34.reuse, 0xd1, !P1 ;  /* 0x000000d12200780c */ /* 0x040fe40004fa1670 */
[C---:B------:R-:W-:Y:S01]  /*e090*/  ISETP.LT.OR P6, PT, R34.reuse, 0xd2, !P1 ;  /* 0x000000d22200780c */ /* 0x040fe20004fc1670 */
[----:B------:R-:W3:Y:S01]  /*e0a0*/  LDL.LU R218, [R1+0x50] ;  /* 0x0000500001da7983 */ /* 0x000ee20000300800 */
[C---:B------:R-:W-:Y:S02]  /*e0b0*/  ISETP.LT.OR P2, PT, R34.reuse, 0xd1, !P0 ;  /* 0x000000d12200780c */ /* 0x040fe40004741670 */
[----:B------:R-:W-:Y:S02]  /*e0c0*/  F2FP.SATFINITE.E5M2.F32.PACK_AB_MERGE_C R9, RZ, R3, RZ ;  /* 0x00000003ff09723e */ /* 0x000fe400048060ff */
[----:B------:R-:W-:Y:S02]  /*e0d0*/  F2FP.SATFINITE.E5M2.F32.PACK_AB_MERGE_C R11, RZ, R4, RZ ;  /* 0x00000004ff0b723e */ /* 0x000fe400048060ff */
[----:B------:R-:W-:-:S03]  /*e0e0*/  ISETP.LT.OR P3, PT, R34, 0xd2, !P0 ;  /* 0x000000d22200780c */ /* 0x000fc60004761670 */
[----:B------:R-:W-:Y:S01]  /*e0f0*/  @!P5 STG.E.U8 desc[UR22][R24.64+0xd0], R9 ;  /* 0x0000d0091800d986 */ /* 0x000fe2000c101116 */
[----:B------:R-:W-:-:S03]  /*e100*/  ISETP.LT.OR P4, PT, R34, 0xd9, !P0 ;  /* 0x000000d92200780c */ /* 0x000fc60004781670 */
[----:B------:R0:W-:Y:S01]  /*e110*/  @!P6 STG.E.U8 desc[UR22][R24.64+0xd1], R11 ;  /* 0x0000d10b1800e986 */ /* 0x0001e2000c101116 */
[----:B------:R-:W-:-:S03]  /*e120*/  ISETP.LT.OR P6, PT, R34, 0xda, !P1 ;  /* 0x000000da2200780c */ /* 0x000fc60004fc1670 */
[----:B------:R1:W-:Y:S01]  /*e130*/  @!P2 STG.E.U8 desc[UR22][R26.64+0xd0], R13 ;  /* 0x0000d00d1a00a986 */ /* 0x0003e2000c101116 */
[----:B------:R-:W-:Y:S01]  /*e140*/  ISETP.LT.OR P2, PT, R34, 0xd9, !P1 ;  /* 0x000000d92200780c */ /* 0x000fe20004f41670 */
[----:B------:R-:W-:Y:S02]  /*e150*/  FMUL R3, R220, UR26 ;  /* 0x0000001adc037c20 */ /* 0x000fe40008400000 */
[----:B------:R-:W3:Y:S01]  /*e160*/  LDL.LU R220, [R1+0x54] ;  /* 0x0000540001dc7983 */ /* 0x000ee20000300800 */
[----:B0-----:R-:W-:Y:S01]  /*e170*/  F2FP.SATFINITE.E5M2.F32.PACK_AB_MERGE_C R11, RZ, R0, RZ ;  /* 0x00000000ff0b723e */ /* 0x001fe200048060ff */
[----:B------:R-:W-:Y:S01]  /*e180*/  FMUL R0, R221, UR26 ;  /* 0x0000001add007c20 */ /* 0x000fe20008400000 */
[----:B------:R-:W-:Y:S01]  /*e190*/  F2FP.SATFINITE.E5M2.F32.PACK_AB_MERGE_C R9, RZ, R3, RZ ;  /* 0x00000003ff09723e */ /* 0x000fe200048060ff */
[----:B------:R0:W-:Y:S01]  /*e1a0*/  @!P3 STG.E.U8 desc[UR22][R26.64+0xd1], R5 ;  /* 0x0000d1051a00b986 */ /* 0x0001e2000c101116 */
[----:B-1----:R-:W-:Y:S01]  /*e1b0*/  F2FP.SATFINITE.E5M2.F32.PACK_AB_MERGE_C R13, RZ, R2, RZ ;  /* 0x00000002ff0d723e */ /* 0x002fe200048060ff */
[----:B------:R-:W-:-:S02]  /*e1c0*/  FMUL R2, R223, UR26 ;  /* 0x0000001adf027c20 */ /* 0x000fc40008400000 */
[----:B------:R-:W3:Y:S04]  /*e1d0*/  LDL.LU R221, [R1+0x58] ;  /* 0x0000580001dd7983 */ /* 0x000ee80000300800 */
[----:B------:R-:W3:Y:S01]  /*e1e0*/  LDL.LU R223, [R1+0x5c] ;  /* 0x00005c0001df7983 */ /* 0x000ee20000300800 */
[----:B0-----:R-:W-:-:S03]  /*e1f0*/  F2FP.SATFINITE.E5M2.F32.PACK_AB_MERGE_C R5, RZ, R0, RZ ;  /* 0x00000000ff05723e */ /* 0x001fc600048060ff */
[----:B------:R0:W-:Y:S01]  /*e200*/  @!P2 STG.E.U8 desc[UR22][R24.64+0xd8], R7 ;  /* 0x0000d8071800a986 */ /* 0x0001e2000c101116 */
[----:B------:R-:W-:-:S03]  /*e210*/  FMUL R3, R225, UR26 ;  /* 0x0000001ae1037c20 */ /* 0x000fc60008400000 */
[----:B------:R-:W-:Y:S04]  /*e220*/  @!P6 STG.E.U8 desc[UR22][R24.64+0xd9], R9 ;  /* 0x0000d9091800e986 */ /* 0x000fe8000c101116 */
[----:B------:R1:W-:Y:S04]  /*e230*/  @!P4 STG.E.U8 desc[UR22][R26.64+0xd8], R11 ;  /* 0x0000d80b1a00c986 */ /* 0x0003e8000c101116 */
[----:B------:R-:W3:Y:S01]  /*e240*/  LDL.LU R225, [R1+0x60] ;  /* 0x0000600001e17983 */ /* 0x000ee20000300800 */
[----:B0-----:R-:W-:Y:S01]  /*e250*/  F2FP.SATFINITE.E5M2.F32.PACK_AB_MERGE_C R7, RZ, R2, RZ ;  /* 0x00000002ff07723e */ /* 0x001fe200048060ff */
[----:B--2---:R-:W-:-:S02]  /*e260*/  FMUL R0, R222, UR26 ;  /* 0x0000001ade007c20 */ /* 0x004fc40008400000 */
[----:B------:R-:W2:Y:S03]  /*e270*/  LDL.LU R222, [R1+0x64] ;  /* 0x0000640001de7983 */ /* 0x000ea60000300800 */
[----:B-1----:R-:W-:Y:S01]  /*e280*/  F2FP.SATFINITE.E5M2.F32.PACK_AB_MERGE_C R11, RZ, R0, RZ ;  /* 0x00000000ff0b723e */ /* 0x002fe200048060ff */
[----:B----4-:R-:W-:Y:S02]  /*e290*/  FMUL R4, R224, UR26 ;  /* 0x0000001ae0047c20 */ /* 0x010fe40008400000 */
[----:B------:R-:W4:Y:S01]  /*e2a0*/  LDL.LU R224, [R1+0x68] ;  /* 0x0000680001e07983 */ /* 0x000f220000300800 */
[----:B---3--:R-:W-:-:S03]  /*e2b0*/  FMUL R0, R227, UR26 ;  /* 0x0000001ae3007c20 */ /* 0x008fc60008400000 */
[----:B------:R-:W3:Y:S01]  /*e2c0*/  LDL.LU R227, [R1+0x6c] ;  /* 0x00006c0001e37983 */ /* 0x000ee20000300800 */
[----:B------:R-:W-:-:S03]  /*e2d0*/  FMUL R2, R226, UR26 ;  /* 0x0000001ae2027c20 */ /* 0x000fc60008400000 */
[----:B------:R-:W3:Y:S01]  /*e2e0*/  LDL.LU R226, [R1+0x70] ;  /* 0x0000700001e27983 */ /* 0x000ee20000300800 */
[C---:B------:R-:W-:Y:S02]  /*e2f0*/  ISETP.LT.OR P5, PT, R34.reuse, 0xda, !P0 ;  /* 0x000000da2200780c */ /* 0x040fe400047a1670 */
[C---:B------:R-:W-:Y:S02]  /*e300*/  ISETP.LT.OR P2, PT, R34.reuse, 0xe1, !P1 ;  /* 0x000000e12200780c */ /* 0x040fe40004f41670 */
[C---:B------:R-:W-:Y:S02]  /*e310*/  ISETP.LT.OR P3, PT, R34.reuse, 0xe2, !P1 ;  /* 0x000000e22200780c */ /* 0x040fe40004f61670 */
[C---:B------:R-:W-:Y:S02]  /*e320*/  ISETP.LT.OR P4, PT, R34.reuse, 0xe1, !P0 ;  /* 0x000000e12200780c */ /* 0x040fe40004781670 */
[----:B------:R-:W-:-:S05]  /*e330*/  ISETP.LT.OR P6, PT, R34, 0xe9, !P1 ;  /* 0x000000e92200780c */ /* 0x000fca0004fc1670 */
[----:B------:R0:W-:Y:S01]  /*e340*/  @!P5 STG.E.U8 desc[UR22][R26.64+0xd9], R13 ;  /* 0x0000d90d1a00d986 */ /* 0x0001e2000c101116 */
[C---:B------:R-:W-:Y:S02]  /*e350*/  ISETP.LT.OR P5, PT, R34.reuse, 0xe2, !P0 ;  /* 0x000000e22200780c */ /* 0x040fe400047a1670 */
[----:B------:R-:W-:Y:S01]  /*e360*/  F2FP.SATFINITE.E5M2.F32.PACK_AB_MERGE_C R9, RZ, R3, RZ ;  /* 0x00000003ff09723e */ /* 0x000fe200048060ff */
[----:B------:R1:W-:Y:S01]  /*e370*/  @!P2 STG.E.U8 desc[UR22][R24.64+0xe0], R5 ;  /* 0x0000e0051800a986 */ /* 0x0003e2000c101116 */
[----:B------:R-:W-:-:S03]  /*e380*/  ISETP.LT.OR P2, PT, R34, 0xea, !P1 ;  /* 0x000000ea2200780c */ /* 0x000fc60004f41670 */
[----:B------:R1:W-:Y:S01]  /*e390*/  @!P3 STG.E.U8 desc[UR22][R24.64+0xe1], R7 ;  /* 0x0000e1071800b986 */ /* 0x0003e2000c101116 */
[----:B0-----:R-:W-:-:S03]  /*e3a0*/  F2FP.SATFINITE.E5M2.F32.PACK_AB_MERGE_C R13, RZ, R4, RZ ;  /* 0x00000004ff0d723e */ /* 0x001fc600048060ff */
[----:B------:R0:W-:Y:S01]  /*e3b0*/  @!P4 STG.E.U8 desc[UR22][R26.64+0xe0], R9 ;  /* 0x0000e0091a00c986 */ /* 0x0001e2000c101116 */
[C---:B------:R-:W-:Y:S02]  /*e3c0*/  ISETP.LT.OR P3, PT, R34.reuse, 0xe9, !P0 ;  /* 0x000000e92200780c */ /* 0x040fe40004761670 */
[----:B------:R-:W-:Y:S01]  /*e3d0*/  ISETP.LT.OR P4, PT, R34, 0xea, !P0 ;  /* 0x000000ea2200780c */ /* 0x000fe20004781670 */
[----:B------:R-:W-:Y:S01]  /*e3e0*/  @!P5 STG.E.U8 desc[UR22][R26.64+0xe1], R11 ;  /* 0x0000e10b1a00d986 */ /* 0x000fe2000c101116 */
[----:B-1----:R-:W-:-:S03]  /*e3f0*/  F2FP.SATFINITE.E5M2.F32.PACK_AB_MERGE_C R5, RZ, R0, RZ ;  /* 0x00000000ff05723e */ /* 0x002fc600048060ff */
[----:B------:R1:W-:Y:S01]  /*e400*/  @!P6 STG.E.U8 desc[UR22][R24.64+0xe8], R13 ;  /* 0x0000e80d1800e986 */ /* 0x0003e2000c101116 */
[----:B------:R-:W-:Y:S01]  /*e410*/  ISETP.LT.OR P6, PT, R34, 0xf1, !P1 ;  /* 0x000000f12200780c */ /* 0x000fe20004fc1670 */
[----:B------:R-:W-:Y:S01]  /*e420*/  FMUL R0, R218, UR26 ;  /* 0x0000001ada007c20 */ /* 0x000fe20008400000 */
[----:B------:R-:W-:Y:S01]  /*e430*/  FMUL R3, R220, UR26 ;  /* 0x0000001adc037c20 */ /* 0x000fe20008400000 */
[----:B------:R-:W-:-:S03]  /*e440*/  F2FP.SATFINITE.E5M2.F32.PACK_AB_MERGE_C R7, RZ, R2, RZ ;  /* 0x00000002ff07723e */ /* 0x000fc600048060ff */
[----:B0-----:R-:W-:Y:S02]  /*e450*/  F2FP.SATFINITE.E5M2.F32.PACK_AB_MERGE_C R9, RZ, R0, RZ ;  /* 0x00000000ff09723e */ /* 0x001fe400048060ff */
[----:B------:R-:W-:Y:S01]  /*e460*/  F2FP.SATFINITE.E5M2.F32.PACK_AB_MERGE_C R3, RZ, R3, RZ ;  /* 0x00000003ff03723e */ /* 0x000fe200048060ff */
[----:B------:R-:W-:Y:S01]  /*e470*/  FMUL R0, R223, UR26 ;  /* 0x0000001adf007c20 */ /* 0x000fe20008400000 */
[----:B------:R-:W-:Y:S01]  /*e480*/  @!P2 STG.E.U8 desc[UR22][R24.64+0xe9], R5 ;  /* 0x0000e9051800a986 */ /* 0x000fe2000c101116 */
[----:B------:R-:W-:Y:S01]  /*e490*/  FMUL R4, R221, UR26 ;  /* 0x0000001add047c20 */ /* 0x000fe20008400000 */
[C---:B------:R-:W-:Y:S02]  /*e4a0*/  ISETP.LT.OR P2, PT, R34.reuse, 0xf2, !P1 ;  /* 0x000000f22200780c */ /* 0x040fe40004f41670 */
[----:B------:R0:W-:Y:S01]  /*e4b0*/  @!P3 STG.E.U8 desc[UR22][R26.64+0xe8], R7 ;  /* 0x0000e8071a00b986 */ /* 0x0001e2000c101116 */
[C---:B------:R-:W-:Y:S02]  /*e4c0*/  ISETP.LT.OR P5, PT, R34.reuse, 0xf1, !P0 ;  /* 0x000000f12200780c */ /* 0x040fe400047a1670 */
[C---:B------:R-:W-:Y:S01]  /*e4d0*/  ISETP.LT.OR P3, PT, R34.reuse, 0xf9, !P1 ;  /* 0x000000f92200780c */ /* 0x040fe20004f61670 */
[----:B------:R2:W-:Y:S01]  /*e4e0*/  @!P4 STG.E.U8 desc[UR22][R26.64+0xe9], R9 ;  /* 0x0000e9091a00c986 */ /* 0x0005e2000c101116 */
[----:B------:R-:W-:-:S02]  /*e4f0*/  ISETP.LT.OR P4, PT, R34, 0xf2, !P0 ;  /* 0x000000f22200780c */ /* 0x000fc40004781670 */
[C---:B------:R-:W-:Y:S01]  /*e500*/  ISETP.LT.OR P1, PT, R34.reuse, 0xfa, !P1 ;  /* 0x000000fa2200780c */ /* 0x040fe20004f21670 */
[----:B------:R4:W-:Y:S01]  /*e510*/  @!P6 STG.E.U8 desc[UR22][R24.64+0xf0], R3 ;  /* 0x0000f0031800e986 */ /* 0x0009e2000c101116 */
[C---:B------:R-:W-:Y:S02]  /*e520*/  ISETP.LT.OR P6, PT, R34.reuse, 0xf9, !P0 ;  /* 0x000000f92200780c */ /* 0x040fe400047c1670 */
[----:B-1----:R-:W-:Y:S01]  /*e530*/  F2FP.SATFINITE.E5M2.F32.PACK_AB_MERGE_C R13, RZ, R0, RZ ;  /* 0x00000000ff0d723e */ /* 0x002fe200048060ff */
[----:B------:R-:W-:Y:S01]  /*e540*/  FMUL R0, R225, UR26 ;  /* 0x0000001ae1007c20 */ /* 0x000fe20008400000 */
[----:B------:R-:W-:Y:S02]  /*e550*/  ISETP.LT.OR P0, PT, R34, 0xfa, !P0 ;  /* 0x000000fa2200780c */ /* 0x000fe40004701670 */
[----:B------:R-:W-:Y:S02]  /*e560*/  F2FP.SATFINITE.E5M2.F32.PACK_AB_MERGE_C R11, RZ, R4, RZ ;  /* 0x00000004ff0b723e */ /* 0x000fe400048060ff */
[----:B0-----:R-:W-:-:S03]  /*e570*/  F2FP.SATFINITE.E5M2.F32.PACK_AB_MERGE_C R7, RZ, R0, RZ ;  /* 0x00000000ff07723e */ /* 0x001fc600048060ff */
[----:B------:R0:W-:Y:S04]  /*e580*/  @!P2 STG.E.U8 desc[UR22][R24.64+0xf1], R11 ;  /* 0x0000f10b1800a986 */ /* 0x0001e8000c101116 */
[----:B------:R0:W-:Y:S04]  /*e590*/  @!P5 STG.E.U8 desc[UR22][R26.64+0xf0], R13 ;  /* 0x0000f00d1a00d986 */ /* 0x0001e8000c101116 */
[----:B------:R0:W-:Y:S01]  /*e5a0*/  @!P4 STG.E.U8 desc[UR22][R26.64+0xf1], R7 ;  /* 0x0000f1071a00c986 */ /* 0x0001e2000c101116 */
[----:B--2---:R-:W-:-:S05]  /*e5b0*/  FMUL R2, R222, UR26 ;  /* 0x0000001ade027c20 */ /* 0x004fca0008400000 */
[----:B------:R-:W-:Y:S01]  /*e5c0*/  F2FP.SATFINITE.E5M2.F32.PACK_AB_MERGE_C R9, RZ, R2, RZ ;  /* 0x00000002ff09723e */ /* 0x000fe200048060ff */
[----:B----4-:R-:W-:-:S05]  /*e5d0*/  FMUL R3, R224, UR26 ;  /* 0x0000001ae0037c20 */ /* 0x010fca0008400000 */
[----:B------:R-:W-:Y:S01]  /*e5e0*/  F2FP.SATFINITE.E5M2.F32.PACK_AB_MERGE_C R3, RZ, R3, RZ ;  /* 0x00000003ff03723e */ /* 0x000fe200048060ff */
[----:B---3--:R-:W-:Y:S01]  /*e5f0*/  FMUL R4, R227, UR26 ;  /* 0x0000001ae3047c20 */ /* 0x008fe20008400000 */
[----:B------:R-:W-:-:S04]  /*e600*/  FMUL R5, R226, UR26 ;  /* 0x0000001ae2057c20 */ /* 0x000fc80008400000 */
[----:B------:R-:W-:Y:S02]  /*e610*/  F2FP.SATFINITE.E5M2.F32.PACK_AB_MERGE_C R15, RZ, R4, RZ ;  /* 0x00000004ff0f723e */ /* 0x000fe400048060ff */
[----:B------:R-:W-:Y:S01]  /*e620*/  F2FP.SATFINITE.E5M2.F32.PACK_AB_MERGE_C R5, RZ, R5, RZ ;  /* 0x00000005ff05723e */ /* 0x000fe200048060ff */
[----:B------:R0:W-:Y:S04]  /*e630*/  @!P3 STG.E.U8 desc[UR22][R24.64+0xf8], R9 ;  /* 0x0000f8091800b986 */ /* 0x0001e8000c101116 */
[----:B------:R0:W-:Y:S04]  /*e640*/  @!P1 STG.E.U8 desc[UR22][R24.64+0xf9], R3 ;  /* 0x0000f90318009986 */ /* 0x0001e8000c101116 */
[----:B------:R0:W-:Y:S04]  /*e650*/  @!P6 STG.E.U8 desc[UR22][R26.64+0xf8], R15 ;  /* 0x0000f80f1a00e986 */ /* 0x0001e8000c101116 */
[----:B------:R0:W-:Y:S02]  /*e660*/  @!P0 STG.E.U8 desc[UR22][R26.64+0xf9], R5 ;  /* 0x0000f9051a008986 */ /* 0x0001e4000c101116 */
.L_x_292:
[----:B------:R-:W-:Y:S05]  /*e670*/  BSYNC B0 ;  /* 0x0000000000007941 */ /* 0x000fea0003800000 */
.L_x_34:
[----:B0-----:R-:W2:Y:S01]  /*e680*/  LDL.LU R5, [R1+0x7c] ;  /* 0x00007c0001057983 */ /* 0x001ea20000300800 */
[----:B-----5:R-:W-:Y:S01]  /*e690*/  IMAD.U32 R2, RZ, RZ, UR20 ;  /* 0x00000014ff027e24 */ /* 0x020fe2000f8e00ff */
[----:B------:R-:W-:Y:S02]  /*e6a0*/  ULDC.64 UR4, c[0x0][0x650] ;  /* 0x0001940000047ab9 */ /* 0x000fe40000000a00 */
[----:B------:R-:W3:Y:S01]  /*e6b0*/  LDL.LU R4, [R1+0x78] ;  /* 0x0000780001047983 */ /* 0x000ee20000300800 */
[----:B------:R-:W-:Y:S02]  /*e6c0*/  IMAD.U32 R3, RZ, RZ, UR21 ;  /* 0x00000015ff037e24 */ /* 0x000fe4000f8e00ff */
[----:B------:R-:W-:Y:S02]  /*e6d0*/  IMAD.U32 R3, RZ, RZ, UR7 ;  /* 0x00000007ff037e24 */ /* 0x000fe4000f8e00ff */
[----:B------:R-:W-:Y:S02]  /*e6e0*/  IMAD.MOV.U32 R6, RZ, RZ, -0x1 ;  /* 0xffffffffff067424 */ /* 0x000fe400078e00ff */
[----:B------:R-:W-:-:S04]  /*e6f0*/  IMAD.U32 R0, RZ, RZ, UR18 ;  /* 0x00000012ff007e24 */ /* 0x000fc8000f8e00ff */
[----:B------:R0:W-:Y:S02]  /*e700*/  SYNCS.ARRIVE.TRANS64.A1T0 RZ, [R0+UR33], RZ ;  /* 0x000000ff00ff79a7 */ /* 0x0001e40008100021 */
[----:B0-----:R-:W-:Y:S02]  /*e710*/  PRMT R0, RZ, 0x7610, R0 ;  /* 0x00007610ff007816 */ /* 0x001fe40000000000 */
[----:B--2---:R-:W-:-:S04]  /*e720*/  LEA R5, P0, R2, R5, 0x1 ;  /* 0x0000000502057211 */ /* 0x004fc800078008ff */
[----:B---3--:R-:W-:Y:S01]  /*e730*/  LEA.HI.X R4, R2, R4, R3, 0x1, P0 ;  /* 0x0000000402047211 */ /* 0x008fe200000f0c03 */
[----:B------:R-:W-:Y:S01]  /*e740*/  IMAD.MOV.U32 R2, RZ, RZ, -0x1 ;  /* 0xffffffffff027424 */ /* 0x000fe200078e00ff */
[----:B------:R0:W-:Y:S01]  /*e750*/  STL [R1+0x7c], R5 ;  /* 0x00007c0501007387 */ /* 0x0001e20000100800 */
[----:B------:R-:W-:Y:S01]  /*e760*/  IMAD.MOV.U32 R3, RZ, RZ, -0x1 ;  /* 0xffffffffff037424 */ /* 0x000fe200078e00ff */
[----:B------:R-:W-:Y:S02]  /*e770*/  ISETP.GE.U32.AND P0, PT, R5, UR4, PT ;  /* 0x0000000405007c0c */ /* 0x000fe4000bf06070 */
[----:B------:R0:W-:Y:S02]  /*e780*/  STL [R1+0x78], R4 ;  /* 0x0000780401007387 */ /* 0x0001e40000100800 */
[----:B------:R-:W-:Y:S02]  /*e790*/  ISETP.GE.U32.AND.EX P0, PT, R4, UR5, PT, P0 ;  /* 0x0000000504007c0c */ /* 0x000fe4000bf06100 */
[----:B------:R0:W-:Y:S04]  /*e7a0*/  STL [R1+0x80], R6 ;  /* 0x0000800601007387 */ /* 0x0001e80000100800 */
[----:B------:R0:W-:Y:S04]  /*e7b0*/  STL [R1+0x74], R2 ;  /* 0x0000740201007387 */ /* 0x0001e80000100800 */
[----:B------:R0:W-:Y:S03]  /*e7c0*/  STL [R1+0x84], R3 ;  /* 0x0000840301007387 */ /* 0x0001e60000100800 */
[----:B------:R-:W-:Y:S05]  /*e7d0*/  @P0 BRA `(.L_x_293) ;  /* 0x0000000400940947 */ /* 0x000fea0003800000 */
[----:B------:R-:W2:Y:S01]  /*e7e0*/  S2UR UR8, SR_CTAID.X ;  /* 0x00000000000879c3 */ /* 0x000ea20000002500 */
[----:B------:R-:W-:Y:S01]  /*e7f0*/  ULDC.64 UR4, c[0x0][0x628] ;  /* 0x00018a0000047ab9 */ /* 0x000fe20000000a00 */
[----:B------:R-:W-:Y:S01]  /*e800*/  ULDC UR6, c[0x0][0x150] ;  /* 0x0000540000067ab9 */ /* 0x000fe20000000800 */
[----:B------:R-:W-:Y:S01]  /*e810*/  ISETP.NE.U32.AND P0, PT, RZ, UR4, PT ;  /* 0x00000004ff007c0c */ /* 0x000fe2000bf05070 */
[----:B------:R-:W-:Y:S01]  /*e820*/  ULDC UR30, c[0x0][0x630] ;  /* 0x00018c00001e7ab9 */ /* 0x000fe20000000800 */
[C---:B------:R-:W-:Y:S01]  /*e830*/  R2UR UR31, R5.reuse ;  /* 0x00000000051f72ca */ /* 0x040fe200000e0000 */
[----:B------:R-:W-:Y:S01]  /*e840*/  ULDC UR37, c[0x0][0x154] ;  /* 0x0000550000257ab9 */ /* 0x000fe20000000800 */
[----:B------:R-:W-:Y:S01]  /*e850*/  ISETP.NE.AND.EX P0, PT, RZ, UR5, PT, P0 ;  /* 0x00000005ff007c0c */ /* 0x000fe2000bf05300 */
[----:B------:R-:W3:Y:S01]  /*e860*/  S2UR UR39, SR_CTAID.Y ;  /* 0x00000000002779c3 */ /* 0x000ee20000002600 */
[----:B------:R-:W-:Y:S02]  /*e870*/  R2UR UR36, R4 ;  /* 0x00000000042472ca */ /* 0x000fe400000e0000 */
[----:B------:R-:W-:-:S02]  /*e880*/  R2UR UR28, R5 ;  /* 0x00000000051c72ca */ /* 0x000fc400000e0000 */
[----:B------:R-:W-:Y:S02]  /*e890*/  R2UR UR29, R4 ;  /* 0x00000000041d72ca */ /* 0x000fe400000e0000 */
[----:B--2---:R-:W-:-:S05]  /*e8a0*/  I2FP.F32.U32 R0, UR8 ;  /* 0x0000000800007c45 */ /* 0x004fca0008201000 */
[----:B------:R-:W-:-:S04]  /*e8b0*/  FMUL R0, R0, UR6 ;  /* 0x0000000600007c20 */ /* 0x000fc80008400000 */
[----:B0-----:R0:W2:Y:S01]  /*e8c0*/  F2I.U32.TRUNC.NTZ R2, R0 ;  /* 0x0000000000027305 */ /* 0x0010a2000020f000 */
[----:B---3--:R-:W-:Y:S05]  /*e8d0*/  @!P0 BRA `(.L_x_294) ;  /* 0x0000000000308947 */ /* 0x008fea0003800000 */
        /* <DEDUP_REMOVED lines=12> */
.L_x_294:
[----:B------:R-:W-:Y:S01]  /*e9a0*/  USHF.R.U64 UR6, UR28, UR30, UR29 ;  /* 0x0000001e1c067299 */ /* 0x000fe2000800121d */
[----:B0-----:R-:W-:Y:S01]  /*e9b0*/  I2FP.F32.U32 R0, UR39 ;  /* 0x0000002700007c45 */ /* 0x001fe20008201000 */
[----:B------:R-:W-:Y:S02]  /*e9c0*/  USHF.R.U32.HI UR4, URZ, UR30, UR29 ;  /* 0x0000001e3f047299 */ /* 0x000fe4000801161d */
[----:B------:R-:W-:Y:S02]  /*e9d0*/  UIADD3 UR9, UP0, URZ, -UR6, URZ ;  /* 0x800000063f097290 */ /* 0x000fe4000ff1e03f */
[----:B------:R-:W-:Y:S01]  /*e9e0*/  FMUL R0, R0, UR37 ;  /* 0x0000002500007c20 */ /* 0x000fe20008400000 */
[----:B------:R-:W-:Y:S01]  /*e9f0*/  ULDC.64 UR24, c[0x0][0x620] ;  /* 0x0001880000187ab9 */ /* 0x000fe20000000a00 */
[----:B------:R-:W-:Y:S01]  /*ea00*/  UIADD3.X UR4, URZ, ~UR4, URZ, UP0, !UPT ;  /* 0x800000043f047290 */ /* 0x000fe200087fe43f */
[----:B------:R-:W-:Y:S01]  /*ea10*/  UMOV UR10, UR31 ;  /* 0x0000001f000a7c82 */ /* 0x000fe20008000000 */
[----:B------:R-:W-:-:S02]  /*ea20*/  UMOV UR11, UR36 ;  /* 0x00000024000b7c82 */ /* 0x000fc40008000000 */
[----:B------:R-:W0:Y:S01]  /*ea30*/  F2I.U32.TRUNC.NTZ R0, R0 ;  /* 0x0000000000007305 */ /* 0x000e22000020f000 */
[----:B------:R-:W-:Y:S01]  /*ea40*/  UIMAD UR4, UR4, UR24, URZ ;  /* 0x00000018040472a4 */ /* 0x000fe2000f8e023f */
[----:B--2---:R-:W-:Y:S01]  /*ea50*/  R2UR UR36, R2 ;  /* 0x00000000022472ca */ /* 0x004fe200000e0000 */
[----:B------:R-:W-:Y:S02]  /*ea60*/  UIMAD.WIDE.U32 UR10, UR9, UR24, UR10 ;  /* 0x00000018090a72a5 */ /* 0x000fe4000f8e000a */
[----:B------:R-:W-:Y:S01]  /*ea70*/  UIMAD UR9, UR9, UR25, UR4 ;  /* 0x00000019090972a4 */ /* 0x000fe2000f8e0204 */
[----:B------:R-:W-:Y:S01]  /*ea80*/  ULDC UR42, c[0x0][0x658] ;  /* 0x00019600002a7ab9 */ /* 0x000fe20000000800 */
[----:B------:R-:W-:Y:S02]  /*ea90*/  UMOV UR30, 0xffffffff ;  /* 0xffffffff001e7882 */ /* 0x000fe40000000000 */
[----:B------:R-:W-:Y:S01]  /*eaa0*/  UIADD3 UR9, UR11, UR9, URZ ;  /* 0x000000090b097290 */ /* 0x000fe2000fffe03f */
[----:B------:R-:W-:Y:S01]  /*eab0*/  ULDC UR24, c[0x0][0x618] ;  /* 0x0001860000187ab9 */ /* 0x000fe20000000800 */
[----:B------:R-:W-:Y:S01]  /*eac0*/  ULDC.64 UR4, c[0x0][0x640] ;  /* 0x0001900000047ab9 */ /* 0x000fe20000000a00 */
[----:B------:R-:W-:Y:S01]  /*ead0*/  USHF.L.U32 UR38, UR30, UR42, URZ ;  /* 0x0000002a1e267299 */ /* 0x000fe2000800063f */
[----:B------:R-:W-:Y:S01]  /*eae0*/  ISETP.NE.U32.AND P0, PT, RZ, UR4, PT ;  /* 0x00000004ff007c0c */ /* 0x000fe2000bf05070 */
[----:B------:R-:W-:Y:S01]  /*eaf0*/  USHF.R.U64 UR30, UR10, UR24, UR9 ;  /* 0x000000180a1e7299 */ /* 0x000fe20008001209 */
[----:B0-----:R-:W-:Y:S01]  /*eb00*/  R2UR UR25, R0 ;  /* 0x00000000001972ca */ /* 0x001fe200000e0000 */
[----:B------:R-:W-:Y:S01]  /*eb10*/  USHF.R.U32.HI UR9, URZ, UR24, UR9 ;  /* 0x000000183f097299 */ /* 0x000fe20008011609 */
[----:B------:R-:W-:Y:S01]  /*eb20*/  ISETP.NE.AND.EX P0, PT, RZ, UR5, PT, P0 ;  /* 0x00000005ff007c0c */ /* 0x000fe2000bf05300 */
[----:B------:R-:W-:Y:S01]  /*eb30*/  ULDC UR41, c[0x0][0x608] ;  /* 0x0001820000297ab9 */ /* 0x000fe20000000800 */
[----:B------:R-:W-:-:S02]  /*eb40*/  UIADD3 UR10, -UR36, URZ, URZ ;  /* 0x0000003f240a7290 */ /* 0x000fc4000fffe13f */
[----:B------:R-:W-:Y:S02]  /*eb50*/  USHF.R.U64 UR37, UR30, UR41, UR9 ;  /* 0x000000291e257299 */ /* 0x000fe40008001209 */
[----:B------:R-:W-:Y:S01]  /*eb60*/  USHF.R.U32.HI UR9, URZ, UR41, UR9 ;  /* 0x000000293f097299 */ /* 0x000fe20008011609 */
[----:B------:R-:W-:Y:S01]  /*eb70*/  UMOV UR31, 0x1 ;  /* 0x00000001001f7882 */ /* 0x000fe20000000000 */
[----:B------:R-:W-:Y:S02]  /*eb80*/  ULDC UR40, c[0x0][0x144] ;  /* 0x0000510000287ab9 */ /* 0x000fe40000000800 */
[----:B------:R-:W-:Y:S01]  /*eb90*/  USHF.R.U64 UR36, UR37, UR42, UR9 ;  /* 0x0000002a25247299 */ /* 0x000fe20008001209 */
[----:B------:R-:W-:Y:S01]  /*eba0*/  ULDC UR28, c[0x0][0x600] ;  /* 0x00018000001c7ab9 */ /* 0x000fe20000000800 */
[----:B------:R-:W-:Y:S02]  /*ebb0*/  UIADD3 UR41, -UR25, URZ, URZ ;  /* 0x0000003f19297290 */ /* 0x000fe4000fffe13f */
[----:B------:R-:W-:-:S02]  /*ebc0*/  USHF.L.U32 UR31, UR31, UR42, URZ ;  /* 0x0000002a1f1f7299 */ /* 0x000fc4000800063f */
[----:B------:R-:W-:Y:S02]  /*ebd0*/  USHF.R.U32.HI UR25, URZ, UR42, UR9 ;  /* 0x0000002a3f197299 */ /* 0x000fe40008011609 */
[----:B------:R-:W-:Y:S02]  /*ebe0*/  UIADD3 UR29, UR28, -0x1, URZ ;  /* 0xffffffff1c1d7890 */ /* 0x000fe4000fffe03f */
[----:B------:R-:W-:Y:S02]  /*ebf0*/  ULOP3.LUT UR38, URZ, UR38, URZ, 0x33, !UPT ;  /* 0x000000263f267292 */ /* 0x000fe4000f8e333f */
[----:B------:R-:W-:Y:S01]  /*ec00*/  UIMAD UR42, UR40, UR10, UR8 ;  /* 0x0000000a282a72a4 */ /* 0x000fe2000f8e0208 */
[----:B------:R-:W-:Y:S01]  /*ec10*/  ULDC UR45, c[0x0][0x148] ;  /* 0x00005200002d7ab9 */ /* 0x000fe20000000800 */
[----:B------:R-:W-:Y:S01]  /*ec20*/  ULDC UR43, c[0x0][0x648] ;  /* 0x00019200002b7ab9 */ /* 0x000fe20000000800 */
[----:B------:R-:W-:Y:S01]  /*ec30*/  ULDC UR44, c[0x0][0x638] ;  /* 0x00018e00002c7ab9 */ /* 0x000fe20000000800 */
[----:B------:R-:W-:Y:S01]  /*ec40*/  UMOV UR24, UR36 ;  /* 0x0000002400187c82 */ /* 0x000fe20008000000 */
[----:B------:R-:W-:Y:S07]  /*ec50*/  @!P0 BRA `(.L_x_295) ;  /* 0x0000000000288947 */ /* 0x000fee0003800000 */
        /* <DEDUP_REMOVED lines=10> */
.L_x_295:
[----:B------:R-:W-:Y:S01]  /*ed00*/  USHF.R.U64 UR4, UR24, UR43, UR25 ;  /* 0x0000002b18047299 */ /* 0x000fe20008001219 */
[----:B------:R-:W-:Y:S01]  /*ed10*/  IMAD.U32 R4, RZ, RZ, UR6 ;  /* 0x00000006ff047e24 */ /* 0x000fe2000f8e00ff */
[----:B------:R-:W-:Y:S01]  /*ed20*/  ULOP3.LUT UR38, UR37, UR38, URZ, 0xc0, !UPT ;  /* 0x0000002625267292 */ /* 0x000fe2000f8ec03f */
[----:B------:R-:W-:Y:S01]  /*ed30*/  IMAD.MOV.U32 R0, RZ, RZ, 0x1 ;  /* 0x00000001ff007424 */ /* 0x000fe200078e00ff */
[----:B------:R-:W-:Y:S02]  /*ed40*/  UIADD3 UR5, -UR4, URZ, URZ ;  /* 0x0000003f04057290 */ /* 0x000fe4000fffe13f */
[----:B------:R-:W-:Y:S01]  /*ed50*/  @UP2 UIMAD UR42, UR45, UR41, UR39 ;  /* 0x000000292d2a22a4 */ /* 0x000fe2000f8e0227 */
[----:B------:R2:W-:Y:S01]  /*ed60*/  STL [R1+0x74], R4 ;  /* 0x0000740401007387 */ /* 0x0005e20000100800 */
[----:B------:R-:W-:Y:S02]  /*ed70*/  ULOP3.LUT UR29, UR30, UR29, URZ, 0xc0, !UPT ;  /* 0x0000001d1e1d7292 */ /* 0x000fe4000f8ec03f */
[----:B------:R-:W-:-:S02]  /*ed80*/  UIMAD UR4, UR31, UR4, UR38 ;  /* 0x000000041f0472a4 */ /* 0x000fc4000f8e0226 */
[----:B------:R-:W-:-:S03]  /*ed90*/  UIMAD UR36, UR5, UR44, UR36 ;  /* 0x0000002c052472a4 */ /* 0x000fc6000f8e0224 */
[----:B------:R-:W-:Y:S01]  /*eda0*/  ULDC UR5, c[0x0][0x610] ;  /* 0x0001840000057ab9 */ /* 0x000fe20000000800 */
        /* <DEDUP_REMOVED lines=8> */
.L_x_293:
[----:B------:R-:W-:Y:S01]  /*ee30*/  LOP3.LUT P0, RZ, R0, 0xff, RZ, 0xc0, !PT ;  /* 0x000000ff00ff7812 */ /* 0x000fe2000780c0ff */
[----:B------:R-:W-:-:S12]  /*ee40*/  ULOP3.LUT UR32, UR32, 0x1, URZ, 0x3c, !UPT ;  /* 0x0000000120207892 */ /* 0x000fd8000f8e3c3f */
[----:B------:R-:W-:Y:S05]  /*ee50*/  @P0 BRA `(.L_x_296) ;  /* 0xffffff2400c80947 */ /* 0x000fea000383ffff */
[----:B------:R-:W-:Y:S05]  /*ee60*/  EXIT ;  /* 0x000000000000794d */ /* 0x000fea0003800000 */
.L_x_12:
[----:B------:R-:W-:-:S08]  /*ee70*/  ISETP.NE.AND P0, PT, RZ, UR8, PT ;  /* 0x00000008ff007c0c */ /* 0x000fd0000bf05270 */
[----:B01----:R-:W0:-:S00]  /*ee80*/  USETMAXREG.DEALLOC.CTAPOOL 0x28 ;  /* 0x00000028000079c8 */ /* 0x003e0000080e0500 */
[----:B------:R-:W-:Y:S05]  /*ee90*/  @P0 EXIT ;  /* 0x000000000000094d */ /* 0x000fea0003800000 */
[----:B0-----:R-:W-:Y:S01]  /*eea0*/  LOP3.LUT P0, RZ, R0, 0xff, RZ, 0xc0, !PT ;  /* 0x000000ff00ff7812 */ /* 0x001fe2000780c0ff */
[----:B------:R-:W-:Y:S02]  /*eeb0*/  IMAD.MOV.U32 R0, RZ, RZ, 0x1 ;  /* 0x00000001ff007424 */ /* 0x000fe400078e00ff */
[----:B------:R-:W-:-:S10]  /*eec0*/  IMAD.MOV.U32 R8, RZ, RZ, RZ ;  /* 0x000000ffff087224 */ /* 0x000fd400078e00ff */
[----:B------:R-:W-:Y:S05]  /*eed0*/  @!P0 BRA `(.L_x_297) ;  /* 0x0000000c00508947 */ /* 0x000fea0003800000 */
[----:B------:R-:W-:Y:S01]  /*eee0*/  LOP3.LUT P0, RZ, R2, 0x1f, RZ, 0xc0, !PT ;  /* 0x0000001f02ff7812 */ /* 0x000fe2000780c0ff */
[----:B------:R-:W-:Y:S01]  /*eef0*/  ULDC UR5, c[0x0][0x658] ;  /* 0x0001960000057ab9 */ /* 0x000fe20000000800 */
[----:B------:R-:W-:Y:S01]  /*ef00*/  UMOV UR6, 0xffffffff ;  /* 0xffffffff00067882 */ /* 0x000fe20000000000 */
[----:B------:R-:W-:Y:S01]  /*ef10*/  BSSY B0, `(.L_x_297) ;  /* 0x00000d0000007945 */ /* 0x000fe20003800000 */
[----:B------:R-:W-:Y:S01]  /*ef20*/  USHF.L.U32 UR6, UR6, UR5, URZ ;  /* 0x0000000506067299 */ /* 0x000fe2000800063f */
[C---:B------:R-:W-:Y:S01]  /*ef30*/  ISETP.NE.AND P3, PT, R3.reuse, RZ, PT ;  /* 0x000000ff0300720c */ /* 0x040fe20003f65270 */
[----:B------:R-:W-:Y:S01]  /*ef40*/  IMAD.MOV.U32 R9, RZ, RZ, 0x1 ;  /* 0x00000001ff097424 */ /* 0x000fe200078e00ff */
[----:B------:R-:W-:Y:S01]  /*ef50*/  ISETP.NE.OR P0, PT, R3, RZ, !P0 ;  /* 0x000000ff0300720c */ /* 0x000fe20004705670 */
[----:B------:R-:W-:Y:S01]  /*ef60*/  IMAD.MOV.U32 R0, RZ, RZ, 0x1 ;  /* 0x00000001ff007424 */ /* 0x000fe200078e00ff */
[----:B------:R-:W-:Y:S01]  /*ef70*/  ULDC UR4, c[0x0][0x600] ;  /* 0x0001800000047ab9 */ /* 0x000fe20000000800 */
[----:B------:R-:W-:Y:S01]  /*ef80*/  IMAD.MOV.U32 R8, RZ, RZ, RZ ;  /* 0x000000ffff087224 */ /* 0x000fe200078e00ff */
[----:B------:R-:W-:Y:S01]  /*ef90*/  UMOV UR8, 0x1 ;  /* 0x0000000100087882 */ /* 0x000fe20000000000 */
[----:B------:R-:W-:-:S02]  /*efa0*/  UIADD3 UR27, UR14, 0x1, URZ ;  /* 0x000000010e1b7890 */ /* 0x000fc4000fffe03f */
[----:B------:R-:W-:Y:S02]  /*efb0*/  ULOP3.LUT UR26, UR13, 0x2, URZ, 0xfc, !UPT ;  /* 0x000000020d1a7892 */ /* 0x000fe4000f8efc3f */
[----:B------:R-:W-:Y:S02]  /*efc0*/  UIADD3 UR4, UR4, -0x1, URZ ;  /* 0xffffffff04047890 */ /* 0x000fe4000fffe03f */
[----:B------:R-:W-:Y:S02]  /*efd0*/  USHF.L.U32 UR5, UR8, UR5, URZ ;  /* 0x0000000508057299 */ /* 0x000fe4000800063f */
[----:B------:R-:W-:Y:S01]  /*efe0*/  ULOP3.LUT UR6, URZ, UR6, URZ, 0x33, !UPT ;  /* 0x000000063f067292 */ /* 0x000fe2000f8e333f */
[----:B------:R-:W-:-:S11]  /*eff0*/  ULDC.64 UR24, c[0x0][0x198] ;  /* 0x0000660000187ab9 */ /* 0x000fd60000000a00 */
.L_x_309:
[----:B------:R-:W-:-:S03]  /*f000*/  UMOV UR8, 0xffffffff ;  /* 0xffffffff00087882 */ /* 0x000fc60000000000 */
[----:B01----:R-:W-:Y:S05]  /*f010*/  BRA.DIV UR8, `(.L_x_298) ;  /* 0x0000000e08e47947 */ /* 0x003fea000b800000 */
[----:B------:R-:W-:-:S13]  /*f020*/  ELECT P1, URZ, PT ;  /* 0x00000000003f782f */ /* 0x000fda0003820000 */
.L_x_320:
[----:B------:R-:W0:Y:S01]  /*f030*/  LDC R2, c[0x0][0x28c] ;  /* 0x0000a300ff027b82 */ /* 0x000e220000000800 */
[----:B------:R-:W-:Y:S01]  /*f040*/  BSSY B1, `(.L_x_299) ;  /* 0x000003b000017945 */ /* 0x000fe20003800000 */
[----:B0-----:R-:W-:-:S13]  /*f050*/  ISETP.LT.OR P1, PT, R2, 0x1, !P1 ;  /* 0x000000010200780c */ /* 0x001fda0004f21670 */
[----:B------:R-:W-:Y:S05]  /*f060*/  @P1 BRA `(.L_x_300) ;  /* 0x0000000000e01947 */ /* 0x000fea0003800000 */
[----:B------:R-:W2:Y:S04]  /*f070*/  LDL.LU R4, [R1+0x84] ;  /* 0x0000840001047983 */ /* 0x000ea80000300800 */
[----:B------:R-:W3:Y:S01]  /*f080*/  LDL.LU R3, [R1+0x80] ;  /* 0x0000800001037983 */ /* 0x000ee20000300800 */
[----:B------:R-:W-:Y:S02]  /*f090*/  IMAD.MOV.U32 R12, RZ, RZ, RZ ;  /* 0x000000ffff0c7224 */ /* 0x000fe400078e00ff */
[----:B------:R-:W-:Y:S02]  /*f0a0*/  IMAD.U32 R13, RZ, RZ, UR27 ;  /* 0x0000001bff0d7e24 */ /* 0x000fe4000f8e00ff */
[----:B------:R-:W-:Y:S02]  /*f0b0*/  IMAD.MOV.U32 R2, RZ, RZ, R0 ;  /* 0x000000ffff027224 */ /* 0x000fe400078e0000 */
[----:B--2---:R-:W-:-:S02]  /*f0c0*/  IMAD.SHL.U32 R6, R4, 0x100, RZ ;  /* 0x0000010004067824 */ /* 0x004fc400078e00ff */
[----:B---3--:R-:W-:Y:S02]  /*f0d0*/  IMAD.SHL.U32 R7, R3, 0x40, RZ ;  /* 0x0000004003077824 */ /* 0x008fe400078e00ff */
[----:B------:R-:W-:-:S07]  /*f0e0*/  IMAD.MOV.U32 R3, RZ, RZ, R8 ;  /* 0x000000ffff037224 */ /* 0x000fce00078e0008 */
.L_x_304:
[----:B------:R-:W0:Y:S01]  /*f0f0*/  S2R R5, SR_CgaCtaId ;  /* 0x0000000000057919 */ /* 0x000e220000008800 */
[----:B------:R-:W-:-:S04]  /*f100*/  MOV R4, 0x400 ;  /* 0x0000040000047802 */ /* 0x000fc80000000f00 */
[----:B0-----:R-:W-:Y:S02]  /*f110*/  LEA R10, R5, R4, 0x18 ;  /* 0x00000004050a7211 */ /* 0x001fe400078ec0ff */
[----:B------:R-:W-:Y:S01]  /*f120*/  SHF.L.U32 R4, R2, 0x1f, RZ ;  /* 0x0000001f02047819 */ /* 0x000fe200000006ff */
[----:B------:R-:W0:Y:S02]  /*f130*/  @!P3 LDC R5, c[0x0][0x500] ;  /* 0x00014000ff05bb82 */ /* 0x000e240000000800 */
[----:B------:R-:W-:-:S04]  /*f140*/  IMAD R11, R3, 0x8, R10 ;  /* 0x00000008030b7824 */ /* 0x000fc800078e020a */
[----:B------:R-:W1:Y:S02]  /*f150*/  SYNCS.PHASECHK.TRANS64.TRYWAIT P1, [R11+URZ+0x10], R4 ;  /* 0x000010040b0075a7 */ /* 0x000e64000802017f */
[----:B-1----:R-:W-:Y:S05]  /*f160*/  @!P1 BRA `(.L_x_301) ;  /* 0x0000000c00b09947 */ /* 0x002fea0003800000 */
.L_x_321:
[----:B------:R-:W-:Y:S01]  /*f170*/  UPRMT UR8, UR26, 0x9910, URZ ;  /* 0x000099101a087896 */ /* 0x000fe2000800003f */
[----:B0-----:R0:W-:Y:S03]  /*f180*/  @!P3 SYNCS.ARRIVE.TRANS64 RZ, [R11+URZ], R5 ;  /* 0x000000050bffb9a7 */ /* 0x0011e6000800003f */
[----:B------:R-:W-:-:S06]  /*f190*/  UISETP.NE.AND UP0, UPT, UR8, 0x2, UPT ;  /* 0x000000020800788c */ /* 0x000fcc000bf05270 */
[----:B------:R-:W-:-:S13]  /*f1a0*/  PLOP3.LUT P1, PT, PT, PT, UP0, 0x80, 0x0 ;  /* 0x000000000000781c */ /* 0x000fda0003f2f008 */
[----:B0-----:R-:W-:Y:S05]  /*f1b0*/  @P1 BRA `(.L_x_302) ;  /* 0x0000000000041947 */ /* 0x001fea0003800000 */
[----:B------:R-:W-:Y:S01]  /*f1c0*/  BPT.TRAP 0x1 ;  /* 0x000000040000795c */ /* 0x000fe20000300000 */
.L_x_302:
[----:B------:R-:W-:Y:S05]  /*f1d0*/  @P0 BRA `(.L_x_303) ;  /* 0x0000000000040947 */ /* 0x000fea0003800000 */
[----:B------:R-:W-:Y:S01]  /*f1e0*/  BPT.TRAP 0x1 ;  /* 0x000000040000795c */ /* 0x000fe20000300000 */
.L_x_303:
[----:B------:R-:W2:Y:S01]  /*f1f0*/  LDL R5, [R1+0x74] ;  /* 0x0000740001057983 */ /* 0x000ea20000100800 */
[--C-:B-1----:R-:W-:Y:S01]  /*f200*/  IMAD R4, R3, 0x1000, R10.reuse ;  /* 0x0000100003047824 */ /* 0x102fe200078e020a */
[----:B------:R-:W-:Y:S01]  /*f210*/  R2UR UR22, R7 ;  /* 0x00000000071672ca */ /* 0x000fe200000e0000 */
[----:B------:R-:W-:Y:S01]  /*f220*/  IMAD R10, R3, 0x4000, R10 ;  /* 0x00004000030a7824 */ /* 0x000fe200078e020a */
[----:B------:R-:W-:Y:S01]  /*f230*/  R2UR UR9, R11 ;  /* 0x000000000b0972ca */ /* 0x000fe200000e0000 */
[----:B------:R-:W-:Y:S01]  /*f240*/  VIADD R13, R13, 0xffffffff ;  /* 0xffffffff0d0d7836 */ /* 0x000fe20000000000 */
[----:B------:R-:W-:Y:S01]  /*f250*/  R2UR UR8, R4 ;  /* 0x00000000040872ca */ /* 0x000fe200000e0000 */
[----:B------:R-:W-:Y:S01]  /*f260*/  UIADD3 UR16, UP0, UR24, 0xf0, URZ ;  /* 0x000000f018107890 */ /* 0x000fe2000ff1e03f */
[----:B------:R-:W-:Y:S01]  /*f270*/  R2UR UR11, R10 ;  /* 0x000000000a0b72ca */ /* 0x000fe200000e0000 */
[----:B------:R-:W-:Y:S01]  /*f280*/  UIADD3 UR28, UP1, UR24, 0x1f0, URZ ;  /* 0x000001f0181c7890 */ /* 0x000fe2000ff3e03f */
[----:B------:R-:W-:Y:S01]  /*f290*/  R2UR UR10, R12 ;  /* 0x000000000c0a72ca */ /* 0x000fe200000e0000 */
[----:B------:R-:W-:Y:S01]  /*f2a0*/  UIADD3.X UR17, URZ, UR25, URZ, UP0, !UPT ;  /* 0x000000193f117290 */ /* 0x000fe200087fe43f */
[----:B------:R-:W-:Y:S01]  /*f2b0*/  R2UR UR23, R6 ;  /* 0x00000000061772ca */ /* 0x000fe200000e0000 */
[----:B------:R-:W-:Y:S01]  /*f2c0*/  VIADD R3, R3, 0x1 ;  /* 0x0000000103037836 */ /* 0x000fe20000000000 */
[----:B------:R-:W-:Y:S01]  /*f2d0*/  ISETP.GT.AND P2, PT, R13, 0x1, PT ;  /* 0x000000010d00780c */ /* 0x000fe20003f44270 */
[----:B------:R-:W-:Y:S01]  /*f2e0*/  UIADD3.X UR29, URZ, UR25, URZ, UP1, !UPT ;  /* 0x000000193f1d7290 */ /* 0x000fe20008ffe43f */
[----:B------:R-:W-:Y:S01]  /*f2f0*/  VIADD R12, R12, 0x40 ;  /* 0x000000400c0c7836 */ /* 0x000fe20000000000 */
[----:B------:R-:W-:Y:S01]  /*f300*/  UMOV UR18, 0x0 ;  /* 0x0000000000127882 */ /* 0x000fe20000000000 */
[----:B------:R-:W-:Y:S01]  /*f310*/  UMOV UR19, 0x10000000 ;  /* 0x1000000000137882 */ /* 0x000fe20000000000 */
[----:B------:R-:W-:Y:S01]  /*f320*/  UIADD3 UR8, UR8, 0x100, URZ ;  /* 0x0000010008087890 */ /* 0x000fe2000fffe03f */
[----:B------:R-:W-:Y:S01]  /*f330*/  ISETP.NE.AND P1, PT, R3, 0x2, PT ;  /* 0x000000020300780c */ /* 0x000fe20003f25270 */
[----:B------:R-:W-:-:S03]  /*f340*/  UIADD3 UR15, UR11, 0x2100, URZ ;  /* 0x000021000b0f7890 */ /* 0x000fc6000fffe03f */
[----:B------:R-:W-:Y:S01]  /*f350*/  UMOV UR11, UR22 ;  /* 0x00000016000b7c82 */ /* 0x000fe20008000000 */
[----:B------:R-:W-:Y:S02]  /*f360*/  SEL R3, R3, RZ, P1 ;  /* 0x000000ff03037207 */ /* 0x000fe40000800000 */
[----:B--2---:R-:W-:Y:S02]  /*f370*/  R2UR UR12, R5 ;  /* 0x00000000050c72ca */ /* 0x004fe400000e0000 */
[----:B------:R-:W-:-:S04]  /*f380*/  SEL R5, RZ, 0x1, P1 ;  /* 0x00000001ff057807 */ /* 0x000fc80000800000 */
[----:B------:R-:W-:-:S07]  /*f390*/  LOP3.LUT R2, R2, R5, RZ, 0x3c, !PT ;  /* 0x0000000502027212 */ /* 0x000fce00078e3cff */
[----:B------:R0:W-:Y:S02]  /*f3a0*/  UTMALDG.3D [UR8], [UR16], desc[UR18] ;  /* 0x00001208100075b4 */ /* 0x0001e40008011000 */
[----:B0-----:R-:W-:Y:S01]  /*f3b0*/  UMOV UR8, UR15 ;  /* 0x0000000f00087c82 */ /* 0x001fe20008000000 */
[----:B------:R-:W-:Y:S02]  /*f3c0*/  UMOV UR11, UR23 ;  /* 0x00000017000b7c82 */ /* 0x000fe40008000000 */
[----:B------:R0:W-:Y:S02]  /*f3d0*/  UTMALDG.3D [UR8], [UR28], desc[UR18] ;  /* 0x000012081c0075b4 */ /* 0x0001e40008011000 */
[----:B0-----:R-:W-:Y:S05]  /*f3e0*/  @P2 BRA `(.L_x_304) ;  /* 0xfffffffc00402947 */ /* 0x001fea000383ffff */
.L_x_300:
[----:B------:R-:W-:Y:S05]  /*f3f0*/  BSYNC B1 ;  /* 0x0000000000017941 */ /* 0x000fea0003800000 */
.L_x_299:
[----:B------:R-:W2:Y:S01]  /*f400*/  LDL.LU R15, [R1+0x78] ;  /* 0x00007800010f7983 */ /* 0x000ea20000300800 */
[----:B------:R-:W-:Y:S01]  /*f410*/  LOP3.LUT P4, RZ, R9, 0xff, RZ, 0xc0, !PT ;  /* 0x000000ff09ff7812 */ /* 0x000fe2000788c0ff */
[----:B------:R-:W-:Y:S01]  /*f420*/  VIADD R8, R8, UR14 ;  /* 0x0000000e08087c36 */ /* 0x000fe20008000000 */
[----:B------:R-:W-:Y:S01]  /*f430*/  ULDC.64 UR8, c[0x0][0x650] ;  /* 0x0001940000087ab9 */ /* 0x000fe20000000a00 */
[----:B------:R-:W3:Y:S01]  /*f440*/  LDL.LU R14, [R1+0x7c] ;  /* 0x00007c00010e7983 */ /* 0x000ee20000300800 */
[----:B------:R-:W-:Y:S01]  /*f450*/  IMAD.MOV.U32 R5, RZ, RZ, -0x1 ;  /* 0xffffffffff057424 */ /* 0x000fe200078e00ff */
[----:B------:R-:W-:Y:S01]  /*f460*/  BSSY B1, `(.L_x_305) ;  /* 0x0000078000017945 */ /* 0x000fe20003800000 */
[----:B------:R-:W-:Y:S02]  /*f470*/  SHF.R.U32.HI R2, RZ, 0x1, R8 ;  /* 0x00000001ff027819 */ /* 0x000fe40000011608 */
[----:B------:R-:W-:Y:S02]  /*f480*/  ISETP.GT.U32.AND P1, PT, R8, 0x1, PT ;  /* 0x000000010800780c */ /* 0x000fe40003f24070 */
[----:B------:R-:W-:-:S02]  /*f490*/  LOP3.LUT R2, R2, 0x1, RZ, 0xc0, !PT ;  /* 0x0000000102027812 */ /* 0x000fc400078ec0ff */
[----:B------:R-:W-:Y:S01]  /*f4a0*/  LOP3.LUT R8, R8, 0x1, RZ, 0xc0, !PT ;  /* 0x0000000108087812 */ /* 0x000fe200078ec0ff */
[----:B------:R-:W0:Y:S01]  /*f4b0*/  @P4 S2R R4, SR_CgaCtaId ;  /* 0x0000000000044919 */ /* 0x000e220000008800 */
[----:B------:R-:W-:Y:S02]  /*f4c0*/  @P4 MOV R3, 0x400 ;  /* 0x0000040000034802 */ /* 0x000fe40000000f00 */
[----:B------:R-:W-:Y:S02]  /*f4d0*/  ISETP.NE.U32.AND P2, PT, R2, 0x1, PT ;  /* 0x000000010200780c */ /* 0x000fe40003f45070 */
[----:B------:R-:W-:Y:S02]  /*f4e0*/  PRMT R9, RZ, 0x7610, R9 ;  /* 0x00007610ff097816 */ /* 0x000fe40000000009 */
[----:B0-----:R-:W-:Y:S01]  /*f4f0*/  @P4 LEA R3, R4, R3, 0x18 ;  /* 0x0000000304034211 */ /* 0x001fe200078ec0ff */
[----:B------:R-:W-:-:S03]  /*f500*/  IMAD.U32 R4, RZ, RZ, UR14 ;  /* 0x0000000eff047e24 */ /* 0x000fc6000f8e00ff */
[----:B------:R0:W-:Y:S02]  /*f510*/  @P4 SYNCS.ARRIVE.TRANS64.A1T0 RZ, [R3+URZ+0x58], RZ ;  /* 0x000058ff03ff49a7 */ /* 0x0001e4000810003f */
[C---:B------:R-:W-:Y:S02]  /*f520*/  ISETP.LT.U32.AND P1, PT, R4.reuse, 0x2, P1 ;  /* 0x000000020400780c */ /* 0x040fe40000f21070 */
[----:B------:R-:W-:Y:S01]  /*f530*/  ISETP.GT.U32.AND P2, PT, R4, 0x1, !P2 ;  /* 0x000000010400780c */ /* 0x000fe20005744070 */
[----:B------:R-:W-:Y:S01]  /*f540*/  IMAD.MOV.U32 R4, RZ, RZ, -0x1 ;  /* 0xffffffffff047424 */ /* 0x000fe200078e00ff */
[----:B0-----:R-:W-:Y:S02]  /*f550*/  SEL R3, RZ, 0x1, !P1 ;  /* 0x00000001ff037807 */ /* 0x001fe40004800000 */
[----:B------:R-:W-:-:S04]  /*f560*/  SEL R2, RZ, 0x1, !P2 ;  /* 0x00000001ff027807 */ /* 0x000fc80005000000 */
[----:B------:R-:W-:Y:S01]  /*f570*/  LOP3.LUT R0, R2, R0, R3, 0x96, !PT ;  /* 0x0000000002007212 */ /* 0x000fe200078e9603 */
[----:B------:R-:W-:Y:S01]  /*f580*/  IMAD.MOV.U32 R3, RZ, RZ, -0x1 ;  /* 0xffffffffff037424 */ /* 0x000fe200078e00ff */
[----:B------:R-:W-:Y:S02]  /*f590*/  PRMT R2, RZ, 0x7610, R2 ;  /* 0x00007610ff027816 */ /* 0x000fe40000000002 */
[----:B---3--:R-:W-:-:S04]  /*f5a0*/  IADD3 R14, P4, R14, UR20, RZ ;  /* 0x000000140e0e7c10 */ /* 0x008fc8000ff9e0ff */
[----:B--2---:R-:W-:Y:S01]  /*f5b0*/  IADD3.X R15, R15, UR7, RZ, P4, !PT ;  /* 0x000000070f0f7c10 */ /* 0x004fe2000a7fe4ff */
[----:B------:R0:W-:Y:S01]  /*f5c0*/  STL [R1+0x7c], R14 ;  /* 0x00007c0e01007387 */ /* 0x0001e20000100800 */
[----:B------:R-:W-:-:S03]  /*f5d0*/  ISETP.GE.U32.AND P4, PT, R14, UR8, PT ;  /* 0x000000080e007c0c */ /* 0x000fc6000bf86070 */
[----:B------:R0:W-:Y:S01]  /*f5e0*/  STL [R1+0x78], R15 ;  /* 0x0000780f01007387 */ /* 0x0001e20000100800 */
[----:B------:R-:W-:-:S03]  /*f5f0*/  ISETP.GE.U32.AND.EX P1, PT, R15, UR9, PT, P4 ;  /* 0x000000090f007c0c */ /* 0x000fc6000bf26140 */
[----:B------:R0:W-:Y:S04]  /*f600*/  STL [R1+0x80], R5 ;  /* 0x0000800501007387 */ /* 0x0001e80000100800 */
[----:B------:R0:W-:Y:S04]  /*f610*/  STL [R1+0x84], R4 ;  /* 0x0000840401007387 */ /* 0x0001e80000100800 */
[----:B------:R0:W-:Y:S02]  /*f620*/  STL [R1+0x74], R3 ;  /* 0x0000740301007387 */ /* 0x0001e40000100800 */
[----:B------:R-:W-:Y:S05]  /*f630*/  @P1 BRA `(.L_x_306) ;  /* 0x0000000400681947 */ /* 0x000fea0003800000 */
[----:B------:R-:W0:Y:S01]  /*f640*/  S2UR UR8, SR_CTAID.X ;  /* 0x00000000000879c3 */ /* 0x000e220000002500 */
[----:B------:R-:W-:Y:S01]  /*f650*/  ULDC.64 UR10, c[0x0][0x628] ;  /* 0x00018a00000a7ab9 */ /* 0x000fe20000000a00 */
[----:B------:R-:W-:Y:S01]  /*f660*/  ULDC UR9, c[0x0][0x150] ;  /* 0x0000540000097ab9 */ /* 0x000fe20000000800 */
[----:B------:R-:W-:Y:S01]  /*f670*/  ISETP.NE.U32.AND P1, PT, RZ, UR10, PT ;  /* 0x0000000aff007c0c */ /* 0x000fe2000bf25070 */
[----:B------:R-:W-:Y:S01]  /*f680*/  ULDC UR12, c[0x0][0x630] ;  /* 0x00018c00000c7ab9 */ /* 0x000fe20000000800 */
[----:B------:R-:W-:Y:S01]  /*f690*/  ULDC UR16, c[0x0][0x154] ;  /* 0x0000550000107ab9 */ /* 0x000fe20000000800 */
[----:B------:R-:W-:Y:S01]  /*f6a0*/  IMAD.MOV.U32 R2, RZ, RZ, R14 ;  /* 0x000000ffff027224 */ /* 0x000fe200078e000e */
[----:B------:R-:W-:Y:S01]  /*f6b0*/  ISETP.NE.AND.EX P1, PT, RZ, UR11, PT, P1 ;  /* 0x0000000bff007c0c */ /* 0x000fe2000bf25310 */
[----:B------:R-:W1:Y:S01]  /*f6c0*/  S2UR UR15, SR_CTAID.Y ;  /* 0x00000000000f79c3 */ /* 0x000e620000002600 */
[----:B0-----:R-:W-:-:S05]  /*f6d0*/  I2FP.F32.U32 R3, UR8 ;  /* 0x0000000800037c45 */ /* 0x001fca0008201000 */
[----:B------:R-:W-:Y:S01]  /*f6e0*/  FMUL R12, R3, UR9 ;  /* 0x00000009030c7c20 */ /* 0x000fe20008400000 */
[----:B------:R-:W-:-:S05]  /*f6f0*/  IMAD.MOV.U32 R3, RZ, RZ, R15 ;  /* 0x000000ffff037224 */ /* 0x000fca00078e000f */
[----:B------:R-:W-:Y:S05]  /*f700*/  @!P1 BRA `(.L_x_307) ;  /* 0x0000000000289947 */ /* 0x000fea0003800000 */
[----:B------:R-:W-:Y:S02]  /*f710*/  ULDC UR9, c[0x0][0x634] ;  /* 0x00018d0000097ab9 */ /* 0x000fe40000000800 */
[----:B------:R-:W-:-:S05]  /*f720*/  IADD3 R7, P1, R14, UR9, RZ ;  /* 0x000000090e077c10 */ /* 0x000fca000ff3e0ff */
[----:B------:R-:W-:-:S04]  /*f730*/  IMAD.X R11, RZ, RZ, R15, P1 ;  /* 0x000000ffff0b7224 */ /* 0x000fc800008e060f */
[----:B------:R-:W-:-:S04]  /*f740*/  IMAD.WIDE.U32 R4, R11, UR10, RZ ;  /* 0x0000000a0b047c25 */ /* 0x000fc8000f8e00ff */
[----:B------:R-:W-:-:S04]  /*f750*/  IMAD.WIDE.U32 R4, P1, R7, UR11, R4 ;  /* 0x0000000b07047c25 */ /* 0x000fc8000f820004 */
[----:B------:R-:W-:-:S04]  /*f760*/  IMAD.WIDE.U32 R6, R7, UR10, RZ ;  /* 0x0000000a07067c25 */ /* 0x000fc8000f8e00ff */
[----:B------:R-:W-:Y:S01]  /*f770*/  IMAD.X R3, RZ, RZ, RZ, P1 ;  /* 0x000000ffff037224 */ /* 0x000fe200008e06ff */
[----:B------:R-:W-:Y:S01]  /*f780*/  IADD3 RZ, P1, R7, R4, RZ ;  /* 0x0000000407ff7210 */ /* 0x000fe20007f3e0ff */
[----:B------:R-:W-:-:S04]  /*f790*/  IMAD.MOV.U32 R2, RZ, RZ, R5 ;  /* 0x000000ffff027224 */ /* 0x000fc800078e0005 */
[----:B------:R-:W-:-:S08]  /*f7a0*/  IMAD.WIDE.U32.X R2, R11, UR11, R2, P1 ;  /* 0x0000000b0b027c25 */ /* 0x000fd000088e0402 */
.L_x_307:
[--C-:B------:R-:W-:Y:S01]  /*f7b0*/  SHF.R.U64 R10, R2, UR12, R3.reuse ;  /* 0x0000000c020a7c19 */ /* 0x100fe20008001203 */
[----:B------:R-:W0:Y:S01]  /*f7c0*/  F2I.U32.TRUNC.NTZ R12, R12 ;  /* 0x0000000c000c7305 */ /* 0x000e22000020f000 */
[----:B------:R-:W-:Y:S01]  /*f7d0*/  SHF.R.U32.HI R2, RZ, UR12, R3 ;  /* 0x0000000cff027c19 */ /* 0x000fe20008011603 */
[----:B------:R-:W-:Y:S01]  /*f7e0*/  ULDC.64 UR10, c[0x0][0x620] ;  /* 0x00018800000a7ab9 */ /* 0x000fe20000000a00 */
[----:B------:R-:W-:Y:S01]  /*f7f0*/  IADD3 R5, P1, RZ, -R10, RZ ;  /* 0x8000000aff057210 */ /* 0x000fe20007f3e0ff */
[----:B------:R-:W-:Y:S01]  /*f800*/  IMAD.MOV.U32 R3, RZ, RZ, R15 ;  /* 0x000000ffff037224 */ /* 0x000fe200078e000f */
[----:B-1----:R-:W-:Y:S01]  /*f810*/  I2FP.F32.U32 R4, UR15 ;  /* 0x0000000f00047c45 */ /* 0x002fe20008201000 */
[----:B------:R-:W-:Y:S01]  /*f820*/  ULDC UR12, c[0x0][0x658] ;  /* 0x00019600000c7ab9 */ /* 0x000fe20000000800 */
[----:B------:R-:W-:Y:S01]  /*f830*/  ULDC UR18, c[0x0][0x648] ;  /* 0x0001920000127ab9 */ /* 0x000fe20000000800 */
[----:B------:R-:W-:Y:S02]  /*f840*/  IMAD.X R2, RZ, RZ, ~R2, P1 ;  /* 0x000000ffff027224 */ /* 0x000fe400008e0e02 */
[----:B------:R-:W-:Y:S01]  /*f850*/  FMUL R6, R4, UR16 ;  /* 0x0000001004067c20 */ /* 0x000fe20008400000 */
[----:B------:R-:W-:Y:S01]  /*f860*/  ULDC.64 UR16, c[0x0][0x640] ;  /* 0x0001900000107ab9 */ /* 0x000fe20000000a00 */
[----:B------:R-:W-:Y:S01]  /*f870*/  IMAD R4, R2, UR10, RZ ;  /* 0x0000000a02047c24 */ /* 0x000fe2000f8e02ff */
[----:B------:R-:W-:Y:S01]  /*f880*/  ISETP.NE.U32.AND P1, PT, RZ, UR16, PT ;  /* 0x00000010ff007c0c */ /* 0x000fe2000bf25070 */
[----:B------:R-:W-:Y:S01]  /*f890*/  IMAD.MOV.U32 R2, RZ, RZ, R14 ;  /* 0x000000ffff027224 */ /* 0x000fe200078e000e */
[----:B0-----:R-:W-:Y:S01]  /*f8a0*/  R2UR UR9, R12 ;  /* 0x000000000c0972ca */ /* 0x001fe200000e0000 */
[----:B------:R-:W0:Y:S01]  /*f8b0*/  LDC R14, c[0x0][0x610] ;  /* 0x00018400ff0e7b82 */ /* 0x000e220000000800 */
[----:B------:R-:W1:Y:S01]  /*f8c0*/  F2I.U32.TRUNC.NTZ R6, R6 ;  /* 0x0000000600067305 */ /* 0x000e62000020f000 */
[----:B------:R-:W-:Y:S01]  /*f8d0*/  IMAD.WIDE.U32 R2, R5, UR10, R2 ;  /* 0x0000000a05027c25 */ /* 0x000fe2000f8e0002 */
[----:B------:R-:W-:Y:S01]  /*f8e0*/  ULDC UR10, c[0x0][0x618] ;  /* 0x00018600000a7ab9 */ /* 0x000fe20000000800 */
[----:B------:R-:W-:-:S02]  /*f8f0*/  ISETP.NE.AND.EX P1, PT, RZ, UR17, PT, P1 ;  /* 0x00000011ff007c0c */ /* 0x000fc4000bf25310 */
[----:B------:R-:W-:-:S04]  /*f900*/  IMAD R5, R5, UR11, R4 ;  /* 0x0000000b05057c24 */ /* 0x000fc8000f8e0204 */
[----:B------:R-:W-:-:S05]  /*f910*/  IMAD.IADD R3, R3, 0x1, R5 ;  /* 0x0000000103037824 */ /* 0x000fca00078e0205 */
[--C-:B------:R-:W-:Y:S02]  /*f920*/  SHF.R.U64 R12, R2, UR10, R3.reuse ;  /* 0x0000000a020c7c19 */ /* 0x100fe40008001203 */
[----:B------:R-:W-:Y:S01]  /*f930*/  SHF.R.U32.HI R3, RZ, UR10, R3 ;  /* 0x0000000aff037c19 */ /* 0x000fe20008011603 */
[----:B------:R-:W-:Y:S01]  /*f940*/  ULDC UR10, c[0x0][0x608] ;  /* 0x00018200000a7ab9 */ /* 0x000fe20000000800 */
[----:B-1----:R-:W-:Y:S02]  /*f950*/  R2UR UR11, R6 ;  /* 0x00000000060b72ca */ /* 0x002fe400000e0000 */
[--C-:B------:R-:W-:Y:S02]  /*f960*/  SHF.R.U64 R13, R12, UR10, R3.reuse ;  /* 0x0000000a0c0d7c19 */ /* 0x100fe40008001203 */
[----:B------:R-:W-:Y:S01]  /*f970*/  SHF.R.U32.HI R2, RZ, UR10, R3 ;  /* 0x0000000aff027c19 */ /* 0x000fe20008011603 */
[----:B------:R-:W-:-:S03]  /*f980*/  UIADD3 UR10, -UR9, URZ, URZ ;  /* 0x0000003f090a7290 */ /* 0x000fc6000fffe13f */
[--C-:B------:R-:W-:Y:S01]  /*f990*/  SHF.R.U64 R15, R13, UR12, R2.reuse ;  /* 0x0000000c0d0f7c19 */ /* 0x100fe20008001202 */
[----:B------:R-:W-:Y:S01]  /*f9a0*/  ULDC UR9, c[0x0][0x144] ;  /* 0x0000510000097ab9 */ /* 0x000fe20000000800 */
[----:B------:R-:W-:-:S03]  /*f9b0*/  SHF.R.U32.HI R3, RZ, UR12, R2 ;  /* 0x0000000cff037c19 */ /* 0x000fc60008011602 */
[----:B------:R-:W-:Y:S01]  /*f9c0*/  IMAD.MOV.U32 R2, RZ, RZ, R15 ;  /* 0x000000ffff027224 */ /* 0x000fe200078e000f */
[----:B------:R-:W-:Y:S06]  /*f9d0*/  @!P1 BRA `(.L_x_308) ;  /* 0x0000000000289947 */ /* 0x000fec0003800000 */
        /* <DEDUP_REMOVED lines=10> */
.L_x_308:
[----:B------:R-:W-:Y:S01]  /*fa80*/  UIADD3 UR11, -UR11, URZ, URZ ;  /* 0x0000003f0b0b7290 */ /* 0x000fe2000fffe13f */
[----:B------:R-:W-:Y:S01]  /*fa90*/  SHF.R.U64 R3, R2, UR18, R3 ;  /* 0x0000001202037c19 */ /* 0x000fe20008001203 */
[----:B------:R-:W-:Y:S01]  /*faa0*/  UIMAD UR8, UR9, UR10, UR8 ;  /* 0x0000000a090872a4 */ /* 0x000fe2000f8e0208 */
[----:B------:R-:W-:Y:S01]  /*fab0*/  LOP3.LUT R2, R13, UR6, RZ, 0xc0, !PT ;  /* 0x000000060d027c12 */ /* 0x000fe2000f8ec0ff */
[----:B------:R-:W-:Y:S01]  /*fac0*/  IMAD.MOV.U32 R6, RZ, RZ, 0x1 ;  /* 0x00000001ff067424 */ /* 0x000fe200078e00ff */
[----:B------:R-:W-:Y:S01]  /*fad0*/  ULDC UR9, c[0x0][0x148] ;  /* 0x0000520000097ab9 */ /* 0x000fe20000000800 */
[----:B------:R-:W-:Y:S01]  /*fae0*/  IMAD.MOV R4, RZ, RZ, -R3 ;  /* 0x000000ffff047224 */ /* 0x000fe200078e0a03 */
[----:B------:R-:W-:Y:S01]  /*faf0*/  @UP2 UIMAD UR8, UR9, UR11, UR15 ;  /* 0x0000000b090822a4 */ /* 0x000fe2000f8e020f */
[----:B------:R-:W-:Y:S01]  /*fb00*/  IMAD R3, R3, UR5, R2 ;  /* 0x0000000503037c24 */ /* 0x000fe2000f8e0202 */
[----:B------:R-:W-:Y:S01]  /*fb10*/  LOP3.LUT R5, R12, UR4, RZ, 0xc0, !PT ;  /* 0x000000040c057c12 */ /* 0x000fe2000f8ec0ff */
[----:B------:R-:W-:Y:S01]  /*fb20*/  ULDC UR9, c[0x0][0x638] ;  /* 0x00018e0000097ab9 */ /* 0x000fe20000000800 */
[----:B------:R-:W-:Y:S01]  /*fb30*/  PLOP3.LUT P1, PT, PT, PT, UP2, 0x80, 0x0 ;  /* 0x000000000000781c */ /* 0x000fe20003f2f028 */
[----:B------:R-:W-:-:S02]  /*fb40*/  IMAD R2, R4, UR9, R15 ;  /* 0x0000000904027c24 */ /* 0x000fc4000f8e020f */
[----:B0-----:R-:W-:Y:S01]  /*fb50*/  IMAD R3, R3, R14, UR8 ;  /* 0x0000000803037e24 */ /* 0x001fe2000f8e020e */
[----:B------:R-:W-:Y:S02]  /*fb60*/  ULDC UR8, c[0x0][0x600] ;  /* 0x0001800000087ab9 */ /* 0x000fe40000000800 */
[----:B------:R-:W-:Y:S01]  /*fb70*/  IMAD R4, R2, UR8, R5 ;  /* 0x0000000802047c24 */ /* 0x000fe2000f8e0205 */
[----:B------:R-:W-:-:S04]  /*fb80*/  PRMT R2, R6, 0x7610, R2 ;  /* 0x0000761006027816 */ /* 0x000fc80000000002 */
[----:B------:R-:W-:Y:S02]  /*fb90*/  SEL R5, R4, R3, !P1 ;  /* 0x0000000304057207 */ /* 0x000fe40004800000 */
[----:B------:R-:W-:-:S03]  /*fba0*/  SEL R3, R3, R4, !P1 ;  /* 0x0000000403037207 */ /* 0x000fc60004800000 */
[----:B------:R1:W-:Y:S04]  /*fbb0*/  STL [R1+0x84], R5 ;  /* 0x0000840501007387 */ /* 0x0003e80000100800 */
[----:B------:R1:W-:Y:S04]  /*fbc0*/  STL [R1+0x74], R10 ;  /* 0x0000740a01007387 */ /* 0x0003e80000100800 */
[----:B------:R1:W-:Y:S02]  /*fbd0*/  STL [R1+0x80], R3 ;  /* 0x0000800301007387 */ /* 0x0003e40000100800 */
.L_x_306:
[----:B------:R-:W-:Y:S05]  /*fbe0*/  BSYNC B1 ;  /* 0x0000000000017941 */ /* 0x000fea0003800000 */
.L_x_305:
[----:B------:R-:W-:-:S13]  /*fbf0*/  LOP3.LUT P1, RZ, R2, 0xff, RZ, 0xc0, !PT ;  /* 0x000000ff02ff7812 */ /* 0x000fda000782c0ff */
[----:B------:R-:W-:Y:S05]  /*fc00*/  @P1 BRA `(.L_x_309) ;  /* 0xfffffff000fc1947 */ /* 0x000fea000383ffff */
[----:B------:R-:W-:Y:S05]  /*fc10*/  BSYNC B0 ;  /* 0x0000000000007941 */ /* 0x000fea0003800000 */
.L_x_297:
[----:B------:R-:W-:-:S03]  /*fc20*/  UMOV UR8, 0xffffffff ;  /* 0xffffffff00087882 */ /* 0x000fc60000000000 */
[----:B------:R-:W-:Y:S05]  /*fc30*/  BRA.DIV UR8, `(.L_x_310) ;  /* 0x0000000608107947 */ /* 0x000fea000b800000 */
[----:B------:R-:W-:-:S13]  /*fc40*/  ELECT P0, URZ, PT ;  /* 0x00000000003f782f */ /* 0x000fda0003800000 */
.L_x_324:
[----:B------:R-:W-:Y:S04]  /*fc50*/  BSSY B0, `(.L_x_311) ;  /* 0x000001a000007945 */ /* 0x000fe80003800000 */
[----:B------:R-:W-:Y:S05]  /*fc60*/  @!P0 BRA `(.L_x_312) ;  /* 0x0000000000608947 */ /* 0x000fea0003800000 */
[----:B------:R-:W-:-:S04]  /*fc70*/  ULOP3.LUT UR8, UR13, 0x2, URZ, 0xfc, !UPT ;  /* 0x000000020d087892 */ /* 0x000fc8000f8efc3f */
[----:B------:R-:W-:-:S06]  /*fc80*/  UISETP.NE.AND UP0, UPT, UR8, 0x3, UPT ;  /* 0x000000030800788c */ /* 0x000fcc000bf05270 */
[----:B------:R-:W-:-:S13]  /*fc90*/  PLOP3.LUT P0, PT, PT, PT, UP0, 0x80, 0x0 ;  /* 0x000000000000781c */ /* 0x000fda0003f0f008 */
[----:B------:R-:W-:Y:S05]  /*fca0*/  @!P0 BRA `(.L_x_313) ;  /* 0x0000000000048947 */ /* 0x000fea0003800000 */
[----:B------:R-:W-:Y:S01]  /*fcb0*/  BPT.TRAP 0x1 ;  /* 0x000000040000795c */ /* 0x000fe20000300000 */
.L_x_313:
[----:B01----:R-:W0:Y:S01]  /*fcc0*/  S2R R3, SR_CgaCtaId ;  /* 0x0000000000037919 */ /* 0x003e220000008800 */
[----:B------:R-:W-:-:S04]  /*fcd0*/  MOV R2, 0x400 ;  /* 0x0000040000027802 */ /* 0x000fc80000000f00 */
[----:B0-----:R-:W-:Y:S02]  /*fce0*/  LEA R3, R3, R2, 0x18 ;  /* 0x0000000203037211 */ /* 0x001fe400078ec0ff */
[----:B------:R-:W-:-:S03]  /*fcf0*/  SHF.L.U32 R2, R0, 0x1f, RZ ;  /* 0x0000001f00027819 */ /* 0x000fc600000006ff */
[----:B------:R-:W-:-:S04]  /*fd00*/  VIADD R3, R3, 0x10 ;  /* 0x0000001003037836 */ /* 0x000fc80000000000 */
[C---:B------:R-:W-:Y:S02]  /*fd10*/  IMAD R7, R8.reuse, 0x8, R3 ;  /* 0x0000000808077824 */ /* 0x040fe400078e0203 */
[----:B------:R-:W-:Y:S02]  /*fd20*/  VIADD R8, R8, 0x1 ;  /* 0x0000000108087836 */ /* 0x000fe40000000000 */
[----:B------:R-:W0:Y:S03]  /*fd30*/  SYNCS.PHASECHK.TRANS64.TRYWAIT P0, [R7+URZ], R2 ;  /* 0x00000002070075a7 */ /* 0x000e26000800017f */
[----:B------:R-:W-:-:S04]  /*fd40*/  ISETP.NE.AND P1, PT, R8, 0x2, PT ;  /* 0x000000020800780c */ /* 0x000fc80003f25270 */
[----:B------:R-:W-:Y:S02]  /*fd50*/  SEL R5, RZ, 0x1, P1 ;  /* 0x00000001ff057807 */ /* 0x000fe40000800000 */
[----:B------:R-:W-:Y:S02]  /*fd60*/  SEL R8, R8, RZ, P1 ;  /* 0x000000ff08087207 */ /* 0x000fe40000800000 */
[----:B------:R-:W-:Y:S01]  /*fd70*/  LOP3.LUT R0, R0, R5, RZ, 0x3c, !PT ;  /* 0x0000000500007212 */ /* 0x000fe200078e3cff */
[----:B0-----:R-:W-:Y:S06]  /*fd80*/  @!P0 BRA `(.L_x_314) ;  /* 0x0000000000e08947 */ /* 0x001fec0003800000 */
.L_x_325:
[----:B------:R-:W-:Y:S01]  /*fd90*/  IMAD R3, R8, 0x8, R3 ;  /* 0x0000000808037824 */ /* 0x000fe200078e0203 */
[----:B------:R-:W-:-:S07]  /*fda0*/  SHF.L.U32 R0, R0, 0x1f, RZ ;  /* 0x0000001f00007819 */ /* 0x000fce00000006ff */
.L_x_315:
[----:B-1----:R1:W2:Y:S02]  /*fdb0*/  SYNCS.PHASECHK.TRANS64.TRYWAIT P0, [R3+URZ], R0 ;  /* 0x00000000030075a7 */ /* 0x0022a4000800017f */
[----:B--2---:R-:W-:Y:S05]  /*fdc0*/  @!P0 NANOSLEEP.SYNCS 0x989680 ;  /* 0x009896800000895d */ /* 0x004fea0003900000 */
[----:B------:R-:W2:Y:S02]  /*fdd0*/  @!P0 SYNCS.PHASECHK.TRANS64 P0, [R3+URZ], R0 ;  /* 0x00000000030085a7 */ /* 0x000ea4000800007f */
[----:B--2---:R-:W-:Y:S05]  /*fde0*/  @!P0 BRA `(.L_x_315) ;  /* 0xfffffffc00f08947 */ /* 0x004fea000383ffff */
.L_x_312:
[----:B------:R-:W-:Y:S05]  /*fdf0*/  BSYNC B0 ;  /* 0x0000000000007941 */ /* 0x000fea0003800000 */
.L_x_311:
[----:B------:R-:W-:Y:S05]  /*fe00*/  EXIT ;  /* 0x000000000000794d */ /* 0x000fea0003800000 */
.L_x_14:
[----:B0-----:R-:W-:-:S04]  /*fe10*/  IMAD.U32 R3, RZ, RZ, UR17 ;  /* 0x00000011ff037e24 */ /* 0x001fc8000f8e00ff */
[----:B------:R0:W1:Y:S03]  /*fe20*/  SYNCS.PHASECHK.TRANS64.TRYWAIT P0, [R3+URZ+-0x8], R0 ;  /* 0xfffff800030075a7 */ /* 0x000066000800017f */
[----:B-1----:R-:W-:Y:S05]  /*fe30*/  @!P0 NANOSLEEP.SYNCS 0x989680 ;  /* 0x009896800000895d */ /* 0x002fea0003900000 */
[----:B------:R-:W1:Y:S02]  /*fe40*/  @!P0 SYNCS.PHASECHK.TRANS64 P0, [R3+URZ+-0x8], R0 ;  /* 0xfffff800030085a7 */ /* 0x000e64000800007f */
[----:B-1----:R-:W-:Y:S05]  /*fe50*/  @!P0 BRA `(.L_x_14) ;  /* 0xfffffffc00ec8947 */ /* 0x002fea000383ffff */
[----:B------:R-:W-:Y:S05]  /*fe60*/  BRA `(.L_x_316) ;  /* 0xffffff1400e47947 */ /* 0x000fea000383ffff */
.L_x_19:
[----:B-1----:R-:W-:-:S04]  /*fe70*/  IMAD.U32 R3, RZ, RZ, UR4 ;  /* 0x00000004ff037e24 */ /* 0x002fc8000f8e00ff */
[----:B------:R1:W2:Y:S03]  /*fe80*/  SYNCS.PHASECHK.TRANS64.TRYWAIT P0, [R3+URZ], R0 ;  /* 0x00000000030075a7 */ /* 0x0002a6000800017f */
[----:B--2---:R-:W-:Y:S05]  /*fe90*/  @!P0 NANOSLEEP.SYNCS 0x989680 ;  /* 0x009896800000895d */ /* 0x004fea0003900000 */
[----:B------:R-:W2:Y:S02]  /*fea0*/  @!P0 SYNCS.PHASECHK.TRANS64 P0, [R3+URZ], R0 ;  /* 0x00000000030085a7 */ /* 0x000ea4000800007f */
[----:B--2---:R-:W-:Y:S05]  /*feb0*/  @!P0 BRA `(.L_x_19) ;  /* 0xfffffffc00ec8947 */ /* 0x004fea000383ffff */
[----:B------:R-:W-:Y:S05]  /*fec0*/  BRA `(.L_x_18) ;  /* 0xffffff20004c7947 */ /* 0x000fea000383ffff */
.L_x_25:
[----:B-----5:R3:W-:Y:S02]  /*fed0*/  STL [R1+0x98], R0 ;  /* 0x0000980001007387 */ /* 0x0207e40000100800 */
[----:B---3--:R-:W-:-:S04]  /*fee0*/  IMAD.U32 R0, RZ, RZ, UR8 ;  /* 0x00000008ff007e24 */ /* 0x008fc8000f8e00ff */
[----:B------:R3:W4:Y:S03]  /*fef0*/  SYNCS.PHASECHK.TRANS64.TRYWAIT P0, [R0+URZ], R229 ;  /* 0x000000e5000075a7 */ /* 0x000726000800017f */
[----:B----4-:R-:W-:Y:S05]  /*ff00*/  @!P0 NANOSLEEP.SYNCS 0x989680 ;  /* 0x009896800000895d */ /* 0x010fea0003900000 */
[----:B------:R3:W4:Y:S02]  /*ff10*/  @!P0 SYNCS.PHASECHK.TRANS64 P0, [R0+URZ], R229 ;  /* 0x000000e5000085a7 */ /* 0x000724000800007f */
[----:B---3--:R3:W5:Y:S02]  /*ff20*/  LDL.LU R0, [R1+0x98] ;  /* 0x0000980001007983 */ /* 0x0087640000300800 */
[----:B---34-:R-:W-:Y:S05]  /*ff30*/  @!P0 BRA `(.L_x_25) ;  /* 0xfffffffc00e48947 */ /* 0x018fea000383ffff */
[----:B------:R-:W-:Y:S05]  /*ff40*/  BRA `(.L_x_24) ;  /* 0xffffff3000b47947 */ /* 0x000fea000383ffff */
.L_x_33:
[----:B0-----:R-:W-:-:S04]  /*ff50*/  IMAD.U32 R25, RZ, RZ, UR17 ;  /* 0x00000011ff197e24 */ /* 0x001fc8000f8e00ff */
[----:B------:R0:W1:Y:S03]  /*ff60*/  SYNCS.PHASECHK.TRANS64.TRYWAIT P0, [R25+URZ+0x8], R24 ;  /* 0x00000818190075a7 */ /* 0x000066000800017f */
[----:B-1----:R-:W-:Y:S05]  /*ff70*/  @!P0 NANOSLEEP.SYNCS 0x989680 ;  /* 0x009896800000895d */ /* 0x002fea0003900000 */
[----:B------:R-:W1:Y:S02]  /*ff80*/  @!P0 SYNCS.PHASECHK.TRANS64 P0, [R25+URZ+0x8], R24 ;  /* 0x00000818190085a7 */ /* 0x000e64000800007f */
[----:B-1----:R-:W-:Y:S05]  /*ff90*/  @!P0 BRA `(.L_x_33) ;  /* 0xfffffffc00ec8947 */ /* 0x002fea000383ffff */
[----:B------:R-:W-:Y:S05]  /*ffa0*/  BRA `(.L_x_317) ;  /* 0xffffff5400807947 */ /* 0x000fea000383ffff */
.L_x_298:
[----:B------:R-:W-:Y:S01]  /*ffb0*/  BSSY B1, `(.L_x_318) ;  /* 0x0000006000017945 */ /* 0x000fe20003800000 */
[----:B------:R-:W-:-:S07]  /*ffc0*/  IMAD.MOV.U32 R2, RZ, RZ, -0x1 ;  /* 0xffffffffff027424 */ /* 0x000fce00078e00ff */
[----:B------:R-:W-:Y:S05]  /*ffd0*/  WARPSYNC.COLLECTIVE R2, `(.L_x_319) ;  /* 0x00000000020c7348 */ /* 0x000fea0003c00000 */
[----:B------:R-:W-:Y:S02]  /*ffe0*/  ELECT P1, UR62, PT ;  /* 0x00000000003e782f */ /* 0x000fe40003820000 */
[----:B------:R-:W-:Y:S01]  /*fff0*/  MOV R2, UR62 ;  /* 0x0000003e00027c02 */ /* 0x000fe20008000f00 */
[----:B------:R-:W-:Y:S10]  /*10000*/  ENDCOLLECTIVE ;  /* 0x000000000000791b */ /* 0x000ff40003800000 */
.L_x_319:
[----:B------:R-:W-:Y:S05]  /*10010*/  BSYNC B1 ;  /* 0x0000000000017941 */ /* 0x000fea0003800000 */
.L_x_318:
[----:B------:R-:W-:Y:S05]  /*10020*/  BRA `(.L_x_320) ;  /* 0xfffffff000007947 */ /* 0x000fea000383ffff */
.L_x_301:
[----:B-1----:R1:W2:Y:S02]  /*10030*/  SYNCS.PHASECHK.TRANS64.TRYWAIT P1, [R11+URZ+0x10], R4 ;  /* 0x000010040b0075a7 */ /* 0x0022a4000802017f */
[----:B--2---:R-:W-:Y:S05]  /*10040*/  @!P1 NANOSLEEP.SYNCS 0x989680 ;  /* 0x009896800000995d */ /* 0x004fea0003900000 */
[----:B------:R-:W2:Y:S02]  /*10050*/  @!P1 SYNCS.PHASECHK.TRANS64 P1, [R11+URZ+0x10], R4 ;  /* 0x000010040b0095a7 */ /* 0x000ea4000802007f */
[----:B--2---:R-:W-:Y:S05]  /*10060*/  @!P1 BRA `(.L_x_301) ;  /* 0xfffffffc00f09947 */ /* 0x004fea000383ffff */
[----:B------:R-:W-:Y:S05]  /*10070*/  BRA `(.L_x_321) ;  /* 0xfffffff0003c7947 */ /* 0x000fea000383ffff */
.L_x_310:
[----:B------:R-:W-:Y:S01]  /*10080*/  BSSY B0, `(.L_x_322) ;  /* 0x0000006000007945 */ /* 0x000fe20003800000 */
[----:B------:R-:W-:-:S07]  /*10090*/  IMAD.MOV.U32 R2, RZ, RZ, -0x1 ;  /* 0xffffffffff027424 */ /* 0x000fce00078e00ff */
[----:B01----:R-:W-:Y:S05]  /*100a0*/  WARPSYNC.COLLECTIVE R2, `(.L_x_323) ;  /* 0x00000000020c7348 */ /* 0x003fea0003c00000 */
[----:B------:R-:W-:Y:S02]  /*100b0*/  ELECT P1, UR62, PT ;  /* 0x00000000003e782f */ /* 0x000fe40003820000 */
[----:B------:R-:W-:Y:S01]  /*100c0*/  MOV R2, UR62 ;  /* 0x0000003e00027c02 */ /* 0x000fe20008000f00 */
[----:B01----:R-:W-:Y:S10]  /*100d0*/  ENDCOLLECTIVE ;  /* 0x000000000000791b */ /* 0x003ff40003800000 */
.L_x_323:
[----:B------:R-:W-:Y:S05]  /*100e0*/  BSYNC B0 ;  /* 0x0000000000007941 */ /* 0x000fea0003800000 */
.L_x_322:
[----:B------:R-:W-:Y:S01]  /*100f0*/  PLOP3.LUT P0, PT, P1, PT, PT, 0x80, 0x0 ;  /* 0x000000000000781c */ /* 0x000fe20000f0f070 */
[----:B------:R-:W-:-:S12]  /*10100*/  BRA `(.L_x_324) ;  /* 0xfffffff800d07947 */ /* 0x000fd8000383ffff */
.L_x_314:
[----:B0-----:R0:W1:Y:S02]  /*10110*/  SYNCS.PHASECHK.TRANS64.TRYWAIT P0, [R7+URZ], R2 ;  /* 0x00000002070075a7 */ /* 0x001064000800017f */
[----:B-1----:R-:W-:Y:S05]  /*10120*/  @!P0 NANOSLEEP.SYNCS 0x989680 ;  /* 0x009896800000895d */ /* 0x002fea0003900000 */
[----:B------:R-:W1:Y:S02]  /*10130*/  @!P0 SYNCS.PHASECHK.TRANS64 P0, [R7+URZ], R2 ;  /* 0x00000002070085a7 */ /* 0x000e64000800007f */
[----:B-1----:R-:W-:Y:S05]  /*10140*/  @!P0 BRA `(.L_x_314) ;  /* 0xfffffffc00f08947 */ /* 0x002fea000383ffff */
[----:B------:R-:W-:Y:S05]  /*10150*/  BRA `(.L_x_325) ;  /* 0xfffffffc000c7947 */ /* 0x000fea000383ffff */
.L_x_326:
[----:B------:R-:W-:-:S00]  /*10160*/  BRA `(.L_x_326) ;  /* 0xfffffffc00fc7947 */ /* 0x000fc0000383ffff */
[----:B------:R-:W-:-:S00]  /*10170*/  NOP ;  /* 0x0000000000007918 */ /* 0x000fc00000000000 */
        /* <DEDUP_REMOVED lines=8> */
.L_x_327:


//--------------------- .nv.shared._ZN7cutlass13device_kernelINS_4gemm6kernel13GemmUniversalIN4cute5tupleIJiiiiEEENS1_10collective13CollectiveMmaINS1_37MainloopSm90TmaGmmaWarpSpecializedFP8ILi2ENS5_IJNS4_1CILi1EEESB_SB_EEENS1_32KernelTmaWarpSpecializedPingpongEEENS5_IJNSA_ILi64EEENSA_ILi256EEESF_EEENS_12float_e5m2_tENS5_IJlSB_lEEESI_SJ_NS4_8TiledMMAINS4_8MMA_AtomIJNS4_4SM904GMMA31MMA_64x256x32_F32E5M2E5M2_SS_TNILNSN_7ScaleInE1ELSP_1EEEEEENS4_6LayoutISC_NS5_IJNSA_ILi0EEEST_ST_EEEEENS5_IJNS4_10UnderscoreESW_SW_EEEEENS4_13SM90_TMA_LOADENS4_14ComposedLayoutINS4_7SwizzleILi2ELi4ELi3EEENS4_18smem_ptr_flag_bitsILi8EEENSS_INS5_IJNSA_ILi8EEESF_EEENS5_IJSF_SB_EEEEEEEvNS4_8identityESZ_S19_vS1A_EENS_8epilogue10collective6detail29Sm90TmaWarpSpecializedAdapterINS1D_15DefaultEpilogueISI_SJ_SJ_NS1C_6thread17LinearCombinationISI_Li1EffLNS1H_9ScaleType4KindE0ELNS_15FloatRoundStyleE2ESI_EENS1_15EpilogueDefaultEEEEEvvEEEEvNT_6ParamsE --------------------------
	.section	.nv.shared._ZN7cutlass13device_kernelINS_4gemm6kernel13GemmUniversalIN4cute5tupleIJiiiiEEENS1_10collective13CollectiveMmaINS1_37MainloopSm90TmaGmmaWarpSpecializedFP8ILi2ENS5_IJNS4_1CILi1EEESB_SB_EEENS1_32KernelTmaWarpSpecializedPingpongEEENS5_IJNSA_ILi64EEENSA_ILi256EEESF_EEENS_12float_e5m2_tENS5_IJlSB_lEEESI_SJ_NS4_8TiledMMAINS4_8MMA_AtomIJNS4_4SM904GMMA31MMA_64x256x32_F32E5M2E5M2_SS_TNILNSN_7ScaleInE1ELSP_1EEEEEENS4_6LayoutISC_NS5_IJNSA_ILi0EEEST_ST_EEEEENS5_IJNS4_10UnderscoreESW_SW_EEEEENS4_13SM90_TMA_LOADENS4_14ComposedLayoutINS4_7SwizzleILi2ELi4ELi3EEENS4_18smem_ptr_flag_bitsILi8EEENSS_INS5_IJNSA_ILi8EEESF_EEENS5_IJSF_SB_EEEEEEEvNS4_8identityESZ_S19_vS1A_EENS_8epilogue10collective6detail29Sm90TmaWarpSpecializedAdapterINS1D_15DefaultEpilogueISI_SJ_SJ_NS1C_6thread17LinearCombinationISI_Li1EffLNS1H_9ScaleType4KindE0ELNS_15FloatRoundStyleE2ESI_EENS1_15EpilogueDefaultEEEEEvvEEEEvNT_6ParamsE,"aw",@nobits
	.sectionflags	@""
	.align	16
	.zero		1024


//--------------------- .nv.shared.reserved.0     --------------------------
	.section	.nv.shared.reserved.0,"aw",@nobits
	.weak		__nv_reservedSMEM_offset_0_alias
	.size		__nv_reservedSMEM_offset_0_alias, 0, 0
	.other		__nv_reservedSMEM_offset_0_alias,@"STO_CUDA_RESERVED_SHARED STV_DEFAULT"
__nv_reservedSMEM_offset_0_alias:
	.zero		0


//--------------------- .nv.global                --------------------------
	.section	.nv.global,"aw",@nobits
.nv.global:
	.type		_ZN40_INTERNAL_d004dd30_4_k_cu_56a801b8_222914cute1_E,@object
	.size		_ZN40_INTERNAL_d004dd30_4_k_cu_56a801b8_222914cute1_E,(_ZN40_INTERNAL_d004dd30_4_k_cu_56a801b8_222914cuda3std3__45__cpo6cbeginE - _ZN40_INTERNAL_d004dd30_4_k_cu_56a801b8_222914cute1_E)
_ZN40_INTERNAL_d004dd30_4_k_cu_56a801b8_222914cute1_E:
	.zero		1
	.type		_ZN40_INTERNAL_d004dd30_4_k_cu_56a801b8_222914cuda3std3__45__cpo6cbeginE,@object
	.size		_ZN40_INTERNAL_d004dd30_4_k_cu_56a801b8_222914cuda3std3__45__cpo6cbeginE,(_ZN40_INTERNAL_d004dd30_4_k_cu_56a801b8_222914cuda3std3__48in_placeE - _ZN40_INTERNAL_d004dd30_4_k_cu_56a801b8_222914cuda3std3__45__cpo6cbeginE)
_ZN40_INTERNAL_d004dd30_4_k_cu_56a801b8_222914cuda3std3__45__cpo6cbeginE:
	.zero		1
	.type		_ZN40_INTERNAL_d004dd30_4_k_cu_56a801b8_222914cuda3std3__48in_placeE,@object
	.size		_ZN40_INTERNAL_d004dd30_4_k_cu_56a801b8_222914cuda3std3__48in_placeE,(_ZN40_INTERNAL_d004dd30_4_k_cu_56a801b8_222914cuda3std6ranges3__45__cpo9iter_moveE - _ZN40_INTERNAL_d004dd30_4_k_cu_56a801b8_222914cuda3std3__48in_placeE)
_ZN40_INTERNAL_d004dd30_4_k_cu_56a801b8_222914cuda3std3__48in_placeE:
	.zero		1
	.type		_ZN40_INTERNAL_d004dd30_4_k_cu_56a801b8_222914cuda3std6ranges3__45__cpo9iter_moveE,@object
	.size		_ZN40_INTERNAL_d004dd30_4_k_cu_56a801b8_222914cuda3std6ranges3__45__cpo9iter_moveE,(_ZN40_INTERNAL_d004dd30_4_k_cu_56a801b8_222914cuda3std3__45__cpo5beginE - _ZN40_INTERNAL_d004dd30_4_k_cu_56a801b8_222914cuda3std6ranges3__45__cpo9iter_moveE)
_ZN40_INTERNAL_d004dd30_4_k_cu_56a801b8_222914cuda3std6ranges3__45__cpo9iter_moveE:
	.zero		1
	.type		_ZN40_INTERNAL_d004dd30_4_k_cu_56a801b8_222914cuda3std3__45__cpo5beginE,@object
	.size		_ZN40_INTERNAL_d004dd30_4_k_cu_56a801b8_222914cuda3std3__45__cpo5beginE,(_ZN40_INTERNAL_d004dd30_4_k_cu_56a801b8_222914cuda3std3__442_GLOBAL__N__d004dd30_4_k_cu_56a801b8_222916ignoreE - _ZN40_INTERNAL_d004dd30_4_k_cu_56a801b8_222914cuda3std3__45__cpo5beginE)
_ZN40_INTERNAL_d004dd30_4_k_cu_56a801b8_222914cuda3std3__45__cpo5beginE:
	.zero		1
	.type		_ZN40_INTERNAL_d004dd30_4_k_cu_56a801b8_222914cuda3std3__442_GLOBAL__N__d004dd30_4_k_cu_56a801b8_222916ignoreE,@object
	.size		_ZN40_INTERNAL_d004dd30_4_k_cu_56a801b8_222914cuda3std3__442_GLOBAL__N__d004dd30_4_k_cu_56a801b8_222916ignoreE,(_ZN40_INTERNAL_d004dd30_4_k_cu_56a801b8_222914cute7productE - _ZN40_INTERNAL_d004dd30_4_k_cu_56a801b8_222914cuda3std3__442_GLOBAL__N__d004dd30_4_k_cu_56a801b8_222916ignoreE)
_ZN40_INTERNAL_d004dd30_4_k_cu_56a801b8_222914cuda3std3__442_GLOBAL__N__d004dd30_4_k_cu_56a801b8_222916ignoreE:
	.zero		1
	.type		_ZN40_INTERNAL_d004dd30_4_k_cu_56a801b8_222914cute7productE,@object
	.size		_ZN40_INTERNAL_d004dd30_4_k_cu_56a801b8_222914cute7productE,(_ZN40_INTERNAL_d004dd30_4_k_cu_56a801b8_222914cuda3std3__45__cpo3endE - _ZN40_INTERNAL_d004dd30_4_k_cu_56a801b8_222914cute7productE)
_ZN40_INTERNAL_d004dd30_4_k_cu_56a801b8_222914cute7productE:
	.zero		1
	.type		_ZN40_INTERNAL_d004dd30_4_k_cu_56a801b8_222914cuda3std3__45__cpo3endE,@object
	.size		_ZN40_INTERNAL_d004dd30_4_k_cu_56a801b8_222914cuda3std3__45__cpo3endE,(_ZN40_INTERNAL_d004dd30_4_k_cu_56a801b8_222914cuda3std3__419piecewise_constructE - _ZN40_INTERNAL_d004dd30_4_k_cu_56a801b8_222914cuda3std3__45__cpo3endE)
_ZN40_INTERNAL_d004dd30_4_k_cu_56a801b8_222914cuda3std3__45__cpo3endE:
	.zero		1
	.type		_ZN40_INTERNAL_d004dd30_4_k_cu_56a801b8_222914cuda3std3__419piecewise_constructE,@object
	.size		_ZN40_INTERNAL_d004dd30_4_k_cu_56a801b8_222914cuda3std3__419piecewise_constructE,(_ZN40_INTERNAL_d004dd30_4_k_cu_56a801b8_222914cuda3std3__45__cpo4cendE - _ZN40_INTERNAL_d004dd30_4_k_cu_56a801b8_222914cuda3std3__419piecewise_constructE)
_ZN40_INTERNAL_d004dd30_4_k_cu_56a801b8_222914cuda3std3__419piecewise_constructE:
	.zero		1
	.type		_ZN40_INTERNAL_d004dd30_4_k_cu_56a801b8_222914cuda3std3__45__cpo4cendE,@object
	.size		_ZN40_INTERNAL_d004dd30_4_k_cu_56a801b8_222914cuda3std3__45__cpo4cendE,(_ZN40_INTERNAL_d004dd30_4_k_cu_56a801b8_222914cuda3std6ranges3__45__cpo4swapE - _ZN40_INTERNAL_d004dd30_4_k_cu_56a801b8_222914cuda3std3__45__cpo4cendE)
_ZN40_INTERNAL_d004dd30_4_k_cu_56a801b8_222914cuda3std3__45__cpo4cendE:
	.zero		1
	.type		_ZN40_INTERNAL_d004dd30_4_k_cu_56a801b8_222914cuda3std6ranges3__45__cpo4swapE,@object
	.size		_ZN40_INTERNAL_d004dd30_4_k_cu_56a801b8_222914cuda3std6ranges3__45__cpo4swapE,(.L_7 - _ZN40_INTERNAL_d004dd30_4_k_cu_56a801b8_222914cuda3std6ranges3__45__cpo4swapE)
_ZN40_INTERNAL_d004dd30_4_k_cu_56a801b8_222914cuda3std6ranges3__45__cpo4swapE:
	.zero		1
.L_7:


//--------------------- .nv.constant0._ZN7cutlass13device_kernelINS_4gemm6kernel13GemmUniversalIN4cute5tupleIJiiiiEEENS1_10collective13CollectiveMmaINS1_37MainloopSm90TmaGmmaWarpSpecializedFP8ILi2ENS5_IJNS4_1CILi1EEESB_SB_EEENS1_32KernelTmaWarpSpecializedPingpongEEENS5_IJNSA_ILi64EEENSA_ILi256EEESF_EEENS_12float_e5m2_tENS5_IJlSB_lEEESI_SJ_NS4_8TiledMMAINS4_8MMA_AtomIJNS4_4SM904GMMA31MMA_64x256x32_F32E5M2E5M2_SS_TNILNSN_7ScaleInE1ELSP_1EEEEEENS4_6LayoutISC_NS5_IJNSA_ILi0EEEST_ST_EEEEENS5_IJNS4_10UnderscoreESW_SW_EEEEENS4_13SM90_TMA_LOADENS4_14ComposedLayoutINS4_7SwizzleILi2ELi4ELi3EEENS4_18smem_ptr_flag_bitsILi8EEENSS_INS5_IJNSA_ILi8EEESF_EEENS5_IJSF_SB_EEEEEEEvNS4_8identityESZ_S19_vS1A_EENS_8epilogue10collective6detail29Sm90TmaWarpSpecializedAdapterINS1D_15DefaultEpilogueISI_SJ_SJ_NS1C_6thread17LinearCombinationISI_Li1EffLNS1H_9ScaleType4KindE0ELNS_15FloatRoundStyleE2ESI_EENS1_15EpilogueDefaultEEEEEvvEEEEvNT_6ParamsE --------------------------
	.section	.nv.constant0._ZN7cutlass13device_kernelINS_4gemm6kernel13GemmUniversalIN4cute5tupleIJiiiiEEENS1_10collective13CollectiveMmaINS1_37MainloopSm90TmaGmmaWarpSpecializedFP8ILi2ENS5_IJNS4_1CILi1EEESB_SB_EEENS1_32KernelTmaWarpSpecializedPingpongEEENS5_IJNSA_ILi64EEENSA_ILi256EEESF_EEENS_12float_e5m2_tENS5_IJlSB_lEEESI_SJ_NS4_8TiledMMAINS4_8MMA_AtomIJNS4_4SM904GMMA31MMA_64x256x32_F32E5M2E5M2_SS_TNILNSN_7ScaleInE1ELSP_1EEEEEENS4_6LayoutISC_NS5_IJNSA_ILi0EEEST_ST_EEEEENS5_IJNS4_10UnderscoreESW_SW_EEEEENS4_13SM90_TMA_LOADENS4_14ComposedLayoutINS4_7SwizzleILi2ELi4ELi3EEENS4_18smem_ptr_flag_bitsILi8EEENSS_INS5_IJNSA_ILi8EEESF_EEENS5_IJSF_SB_EEEEEEEvNS4_8identityESZ_S19_vS1A_EENS_8epilogue10collective6detail29Sm90TmaWarpSpecializedAdapterINS1D_15DefaultEpilogueISI_SJ_SJ_NS1C_6thread17LinearCombinationISI_Li1EffLNS1H_9ScaleType4KindE0ELNS_15FloatRoundStyleE2ESI_EENS1_15EpilogueDefaultEEEEEvvEEEEvNT_6ParamsE,"a",@progbits
	.sectionflags	@""
	.align	4
.nv.constant0._ZN7cutlass13device_kernelINS_4gemm6kernel13GemmUniversalIN4cute5tupleIJiiiiEEENS1_10collective13CollectiveMmaINS1_37MainloopSm90TmaGmmaWarpSpecializedFP8ILi2ENS5_IJNS4_1CILi1EEESB_SB_EEENS1_32KernelTmaWarpSpecializedPingpongEEENS5_IJNSA_ILi64EEENSA_ILi256EEESF_EEENS_12float_e5m2_tENS5_IJlSB_lEEESI_SJ_NS4_8TiledMMAINS4_8MMA_AtomIJNS4_4SM904GMMA31MMA_64x256x32_F32E5M2E5M2_SS_TNILNSN_7ScaleInE1ELSP_1EEEEEENS4_6LayoutISC_NS5_IJNSA_ILi0EEEST_ST_EEEEENS5_IJNS4_10UnderscoreESW_SW_EEEEENS4_13SM90_TMA_LOADENS4_14ComposedLayoutINS4_7SwizzleILi2ELi4ELi3EEENS4_18smem_ptr_flag_bitsILi8EEENSS_INS5_IJNSA_ILi8EEESF_EEENS5_IJSF_SB_EEEEEEEvNS4_8identityESZ_S19_vS1A_EENS_8epilogue10collective6detail29Sm90TmaWarpSpecializedAdapterINS1D_15DefaultEpilogueISI_SJ_SJ_NS1C_6thread17LinearCombinationISI_Li1EffLNS1H_9ScaleType4KindE0ELNS_15FloatRoundStyleE2ESI_EENS1_15EpilogueDefaultEEEEEvvEEEEvNT_6ParamsE:
	.zero		1664


//--------------------- SYMBOLS --------------------------

	.type		.nv.reservedSmem.offset0,@object
	.size		.nv.reservedSmem.offset0,0x4
